//
// Generated by NVIDIA NVVM Compiler
//
// Compiler Build ID: CL-36424714
// Cuda compilation tools, release 13.0, V13.0.88
// Based on NVVM 20.0.0
//

.version 9.0
.target sm_100
.address_size 64

	// .globl	_Z6kernelfPfS_
.global .align 1 .b8 _ZN34_INTERNAL_2723c283_4_k_cu_6a3597c14cuda3std3__45__cpo5beginE[1];
.global .align 1 .b8 _ZN34_INTERNAL_2723c283_4_k_cu_6a3597c14cuda3std3__45__cpo3endE[1];
.global .align 1 .b8 _ZN34_INTERNAL_2723c283_4_k_cu_6a3597c14cuda3std3__45__cpo6cbeginE[1];
.global .align 1 .b8 _ZN34_INTERNAL_2723c283_4_k_cu_6a3597c14cuda3std3__45__cpo4cendE[1];
.global .align 1 .b8 _ZN34_INTERNAL_2723c283_4_k_cu_6a3597c14cuda3std3__45__cpo6rbeginE[1];
.global .align 1 .b8 _ZN34_INTERNAL_2723c283_4_k_cu_6a3597c14cuda3std3__45__cpo4rendE[1];
.global .align 1 .b8 _ZN34_INTERNAL_2723c283_4_k_cu_6a3597c14cuda3std3__45__cpo7crbeginE[1];
.global .align 1 .b8 _ZN34_INTERNAL_2723c283_4_k_cu_6a3597c14cuda3std3__45__cpo5crendE[1];
.global .align 1 .b8 _ZN34_INTERNAL_2723c283_4_k_cu_6a3597c14cuda3std3__436_GLOBAL__N__2723c283_4_k_cu_6a3597c16ignoreE[1];
.global .align 1 .b8 _ZN34_INTERNAL_2723c283_4_k_cu_6a3597c14cuda3std3__419piecewise_constructE[1];
.global .align 1 .b8 _ZN34_INTERNAL_2723c283_4_k_cu_6a3597c14cuda3std3__48in_placeE[1];
.global .align 1 .b8 _ZN34_INTERNAL_2723c283_4_k_cu_6a3597c14cuda3std3__420unreachable_sentinelE[1];
.global .align 1 .b8 _ZN34_INTERNAL_2723c283_4_k_cu_6a3597c14cuda3std3__47nulloptE[1];
.global .align 1 .b8 _ZN34_INTERNAL_2723c283_4_k_cu_6a3597c14cuda3std3__48unexpectE[1];
.global .align 1 .b8 _ZN34_INTERNAL_2723c283_4_k_cu_6a3597c14cuda3std6ranges3__45__cpo4swapE[1];
.global .align 1 .b8 _ZN34_INTERNAL_2723c283_4_k_cu_6a3597c14cuda3std6ranges3__45__cpo9iter_moveE[1];
.global .align 1 .b8 _ZN34_INTERNAL_2723c283_4_k_cu_6a3597c14cuda3std6ranges3__45__cpo5beginE[1];
.global .align 1 .b8 _ZN34_INTERNAL_2723c283_4_k_cu_6a3597c14cuda3std6ranges3__45__cpo3endE[1];
.global .align 1 .b8 _ZN34_INTERNAL_2723c283_4_k_cu_6a3597c14cuda3std6ranges3__45__cpo6cbeginE[1];
.global .align 1 .b8 _ZN34_INTERNAL_2723c283_4_k_cu_6a3597c14cuda3std6ranges3__45__cpo4cendE[1];
.global .align 1 .b8 _ZN34_INTERNAL_2723c283_4_k_cu_6a3597c14cuda3std6ranges3__45__cpo7advanceE[1];
.global .align 1 .b8 _ZN34_INTERNAL_2723c283_4_k_cu_6a3597c14cuda3std6ranges3__45__cpo9iter_swapE[1];
.global .align 1 .b8 _ZN34_INTERNAL_2723c283_4_k_cu_6a3597c14cuda3std6ranges3__45__cpo4nextE[1];
.global .align 1 .b8 _ZN34_INTERNAL_2723c283_4_k_cu_6a3597c14cuda3std6ranges3__45__cpo4prevE[1];
.global .align 1 .b8 _ZN34_INTERNAL_2723c283_4_k_cu_6a3597c14cuda3std6ranges3__45__cpo4dataE[1];
.global .align 1 .b8 _ZN34_INTERNAL_2723c283_4_k_cu_6a3597c14cuda3std6ranges3__45__cpo5cdataE[1];
.global .align 1 .b8 _ZN34_INTERNAL_2723c283_4_k_cu_6a3597c14cuda3std6ranges3__45__cpo4sizeE[1];
.global .align 1 .b8 _ZN34_INTERNAL_2723c283_4_k_cu_6a3597c14cuda3std6ranges3__45__cpo5ssizeE[1];
.global .align 1 .b8 _ZN34_INTERNAL_2723c283_4_k_cu_6a3597c14cuda3std6ranges3__45__cpo8distanceE[1];
.global .align 1 .b8 _ZN34_INTERNAL_2723c283_4_k_cu_6a3597c16thrust24THRUST_300001_SM_1000_NS8cuda_cub3parE[1];
.global .align 1 .b8 _ZN34_INTERNAL_2723c283_4_k_cu_6a3597c16thrust24THRUST_300001_SM_1000_NS8cuda_cub10par_nosyncE[1];
.global .align 1 .b8 _ZN34_INTERNAL_2723c283_4_k_cu_6a3597c16thrust24THRUST_300001_SM_1000_NS6system6detail10sequential3seqE[1];
.global .align 1 .b8 _ZN34_INTERNAL_2723c283_4_k_cu_6a3597c16thrust24THRUST_300001_SM_1000_NS12placeholders2_1E[1];
.global .align 1 .b8 _ZN34_INTERNAL_2723c283_4_k_cu_6a3597c16thrust24THRUST_300001_SM_1000_NS12placeholders2_2E[1];
.global .align 1 .b8 _ZN34_INTERNAL_2723c283_4_k_cu_6a3597c16thrust24THRUST_300001_SM_1000_NS12placeholders2_3E[1];
.global .align 1 .b8 _ZN34_INTERNAL_2723c283_4_k_cu_6a3597c16thrust24THRUST_300001_SM_1000_NS12placeholders2_4E[1];
.global .align 1 .b8 _ZN34_INTERNAL_2723c283_4_k_cu_6a3597c16thrust24THRUST_300001_SM_1000_NS12placeholders2_5E[1];
.global .align 1 .b8 _ZN34_INTERNAL_2723c283_4_k_cu_6a3597c16thrust24THRUST_300001_SM_1000_NS12placeholders2_6E[1];
.global .align 1 .b8 _ZN34_INTERNAL_2723c283_4_k_cu_6a3597c16thrust24THRUST_300001_SM_1000_NS12placeholders2_7E[1];
.global .align 1 .b8 _ZN34_INTERNAL_2723c283_4_k_cu_6a3597c16thrust24THRUST_300001_SM_1000_NS12placeholders2_8E[1];
.global .align 1 .b8 _ZN34_INTERNAL_2723c283_4_k_cu_6a3597c16thrust24THRUST_300001_SM_1000_NS12placeholders2_9E[1];
.global .align 1 .b8 _ZN34_INTERNAL_2723c283_4_k_cu_6a3597c16thrust24THRUST_300001_SM_1000_NS12placeholders3_10E[1];
.global .align 1 .b8 _ZN34_INTERNAL_2723c283_4_k_cu_6a3597c16thrust24THRUST_300001_SM_1000_NS3seqE[1];

.visible .entry _Z6kernelfPfS_(
	.param .f32 _Z6kernelfPfS__param_0,
	.param .u64 .ptr .align 1 _Z6kernelfPfS__param_1,
	.param .u64 .ptr .align 1 _Z6kernelfPfS__param_2
)
{
	.reg .pred 	%p<2>;
	.reg .b32 	%r<5>;
	.reg .b32 	%f<7>;
	.reg .b64 	%rd<8>;

	ld.param.f32 	%f1, [_Z6kernelfPfS__param_0];
	ld.param.u64 	%rd3, [_Z6kernelfPfS__param_1];
	ld.param.u64 	%rd4, [_Z6kernelfPfS__param_2];
	cvta.to.global.u64 	%rd1, %rd4;
	cvta.to.global.u64 	%rd2, %rd3;
	mov.u32 	%r2, %tid.x;
	mov.u32 	%r3, %ntid.x;
	mov.u32 	%r4, %ctaid.x;
	mad.lo.s32 	%r1, %r3, %r4, %r2;
	setp.ne.s32 	%p1, %r1, 0;
	@%p1 bra 	$L__BB0_2;
	ld.global.f32 	%f6, [%rd2];
	st.global.f32 	[%rd1], %f6;
	bra.uni 	$L__BB0_3;
$L__BB0_2:
	mul.wide.s32 	%rd5, %r1, 4;
	add.s64 	%rd6, %rd2, %rd5;
	ld.global.f32 	%f2, [%rd6];
	ld.global.f32 	%f3, [%rd6+-4];
	sub.f32 	%f4, %f3, %f2;
	fma.rn.f32 	%f5, %f1, %f4, %f2;
	add.s64 	%rd7, %rd1, %rd5;
	st.global.f32 	[%rd7], %f5;
$L__BB0_3:
	ret;

}
	// .globl	_ZN3cub18CUB_300001_SM_10006detail11EmptyKernelIvEEvv
.visible .entry _ZN3cub18CUB_300001_SM_10006detail11EmptyKernelIvEEvv()
{


	ret;

}
	// .globl	_ZN3cub18CUB_300001_SM_10006detail8for_each13static_kernelINS2_12policy_hub_t12policy_500_tEmN6thrust24THRUST_300001_SM_1000_NS8cuda_cub20__uninitialized_fill7functorINS7_10device_ptrIfEEfEEEEvT0_T1_
.visible .entry _ZN3cub18CUB_300001_SM_10006detail8for_each13static_kernelINS2_12policy_hub_t12policy_500_tEmN6thrust24THRUST_300001_SM_1000_NS8cuda_cub20__uninitialized_fill7functorINS7_10device_ptrIfEEfEEEEvT0_T1_(
	.param .u64 _ZN3cub18CUB_300001_SM_10006detail8for_each13static_kernelINS2_12policy_hub_t12policy_500_tEmN6thrust24THRUST_300001_SM_1000_NS8cuda_cub20__uninitialized_fill7functorINS7_10device_ptrIfEEfEEEEvT0_T1__param_0,
	.param .align 8 .b8 _ZN3cub18CUB_300001_SM_10006detail8for_each13static_kernelINS2_12policy_hub_t12policy_500_tEmN6thrust24THRUST_300001_SM_1000_NS8cuda_cub20__uninitialized_fill7functorINS7_10device_ptrIfEEfEEEEvT0_T1__param_1[16]
)
.maxntid 256
{
	.reg .pred 	%p<4>;
	.reg .b16 	%rs<5>;
	.reg .b32 	%r<10>;
	.reg .b32 	%f<3>;
	.reg .b64 	%rd<16>;

	ld.param.f32 	%f2, [_ZN3cub18CUB_300001_SM_10006detail8for_each13static_kernelINS2_12policy_hub_t12policy_500_tEmN6thrust24THRUST_300001_SM_1000_NS8cuda_cub20__uninitialized_fill7functorINS7_10device_ptrIfEEfEEEEvT0_T1__param_1+8];
	ld.param.u64 	%rd4, [_ZN3cub18CUB_300001_SM_10006detail8for_each13static_kernelINS2_12policy_hub_t12policy_500_tEmN6thrust24THRUST_300001_SM_1000_NS8cuda_cub20__uninitialized_fill7functorINS7_10device_ptrIfEEfEEEEvT0_T1__param_1];
	ld.param.u64 	%rd5, [_ZN3cub18CUB_300001_SM_10006detail8for_each13static_kernelINS2_12policy_hub_t12policy_500_tEmN6thrust24THRUST_300001_SM_1000_NS8cuda_cub20__uninitialized_fill7functorINS7_10device_ptrIfEEfEEEEvT0_T1__param_0];
	mov.u32 	%r7, %ctaid.x;
	mul.wide.u32 	%rd1, %r7, 512;
	sub.s64 	%rd2, %rd5, %rd1;
	setp.lt.u64 	%p1, %rd2, 512;
	@%p1 bra 	$L__BB2_2;
	mov.u32 	%r9, %tid.x;
	cvta.to.global.u64 	%rd11, %rd4;
	cvt.u64.u32 	%rd12, %r9;
	add.s64 	%rd13, %rd1, %rd12;
	shl.b64 	%rd14, %rd13, 2;
	add.s64 	%rd15, %rd11, %rd14;
	st.global.f32 	[%rd15], %f2;
	st.global.f32 	[%rd15+1024], %f2;
	bra.uni 	$L__BB2_6;
$L__BB2_2:
	cvta.to.global.u64 	%rd6, %rd4;
	mov.u32 	%r1, %tid.x;
	cvt.u64.u32 	%rd7, %r1;
	setp.le.u64 	%p2, %rd2, %rd7;
	add.s64 	%rd8, %rd1, %rd7;
	shl.b64 	%rd9, %rd8, 2;
	add.s64 	%rd3, %rd6, %rd9;
	@%p2 bra 	$L__BB2_4;
	st.global.f32 	[%rd3], %f2;
$L__BB2_4:
	add.s32 	%r8, %r1, 256;
	cvt.u64.u32 	%rd10, %r8;
	setp.le.u64 	%p3, %rd2, %rd10;
	@%p3 bra 	$L__BB2_6;
	st.global.f32 	[%rd3+1024], %f2;
$L__BB2_6:
	ret;

}
	// .globl	_ZN3cub18CUB_300001_SM_10006detail9transform16transform_kernelINS2_10policy_hubILb1EN4cuda3std3__45tupleIJN6thrust24THRUST_300001_SM_1000_NS6detail15normal_iteratorINSA_10device_ptrIfEEEESF_EEEE10policy1000Ei7functorSF_JPfSK_EEEvT0_iT1_T2_DpNS2_10kernel_argIT3_EE
.visible .entry _ZN3cub18CUB_300001_SM_10006detail9transform16transform_kernelINS2_10policy_hubILb1EN4cuda3std3__45tupleIJN6thrust24THRUST_300001_SM_1000_NS6detail15normal_iteratorINSA_10device_ptrIfEEEESF_EEEE10policy1000Ei7functorSF_JPfSK_EEEvT0_iT1_T2_DpNS2_10kernel_argIT3_EE(
	.param .u32 _ZN3cub18CUB_300001_SM_10006detail9transform16transform_kernelINS2_10policy_hubILb1EN4cuda3std3__45tupleIJN6thrust24THRUST_300001_SM_1000_NS6detail15normal_iteratorINSA_10device_ptrIfEEEESF_EEEE10policy1000Ei7functorSF_JPfSK_EEEvT0_iT1_T2_DpNS2_10kernel_argIT3_EE_param_0,
	.param .u32 _ZN3cub18CUB_300001_SM_10006detail9transform16transform_kernelINS2_10policy_hubILb1EN4cuda3std3__45tupleIJN6thrust24THRUST_300001_SM_1000_NS6detail15normal_iteratorINSA_10device_ptrIfEEEESF_EEEE10policy1000Ei7functorSF_JPfSK_EEEvT0_iT1_T2_DpNS2_10kernel_argIT3_EE_param_1,
	.param .align 4 .b8 _ZN3cub18CUB_300001_SM_10006detail9transform16transform_kernelINS2_10policy_hubILb1EN4cuda3std3__45tupleIJN6thrust24THRUST_300001_SM_1000_NS6detail15normal_iteratorINSA_10device_ptrIfEEEESF_EEEE10policy1000Ei7functorSF_JPfSK_EEEvT0_iT1_T2_DpNS2_10kernel_argIT3_EE_param_2[4],
	.param .align 8 .b8 _ZN3cub18CUB_300001_SM_10006detail9transform16transform_kernelINS2_10policy_hubILb1EN4cuda3std3__45tupleIJN6thrust24THRUST_300001_SM_1000_NS6detail15normal_iteratorINSA_10device_ptrIfEEEESF_EEEE10policy1000Ei7functorSF_JPfSK_EEEvT0_iT1_T2_DpNS2_10kernel_argIT3_EE_param_3[8],
	.param .align 8 .b8 _ZN3cub18CUB_300001_SM_10006detail9transform16transform_kernelINS2_10policy_hubILb1EN4cuda3std3__45tupleIJN6thrust24THRUST_300001_SM_1000_NS6detail15normal_iteratorINSA_10device_ptrIfEEEESF_EEEE10policy1000Ei7functorSF_JPfSK_EEEvT0_iT1_T2_DpNS2_10kernel_argIT3_EE_param_4[16],
	.param .align 8 .b8 _ZN3cub18CUB_300001_SM_10006detail9transform16transform_kernelINS2_10policy_hubILb1EN4cuda3std3__45tupleIJN6thrust24THRUST_300001_SM_1000_NS6detail15normal_iteratorINSA_10device_ptrIfEEEESF_EEEE10policy1000Ei7functorSF_JPfSK_EEEvT0_iT1_T2_DpNS2_10kernel_argIT3_EE_param_5[16]
)
.maxntid 128
{
	.reg .pred 	%p<38>;
	.reg .b32 	%r<81>;
	.reg .b32 	%f<123>;
	.reg .b64 	%rd<97>;

	ld.param.f32 	%f2, [_ZN3cub18CUB_300001_SM_10006detail9transform16transform_kernelINS2_10policy_hubILb1EN4cuda3std3__45tupleIJN6thrust24THRUST_300001_SM_1000_NS6detail15normal_iteratorINSA_10device_ptrIfEEEESF_EEEE10policy1000Ei7functorSF_JPfSK_EEEvT0_iT1_T2_DpNS2_10kernel_argIT3_EE_param_2];
	ld.param.u32 	%r45, [_ZN3cub18CUB_300001_SM_10006detail9transform16transform_kernelINS2_10policy_hubILb1EN4cuda3std3__45tupleIJN6thrust24THRUST_300001_SM_1000_NS6detail15normal_iteratorINSA_10device_ptrIfEEEESF_EEEE10policy1000Ei7functorSF_JPfSK_EEEvT0_iT1_T2_DpNS2_10kernel_argIT3_EE_param_0];
	ld.param.u64 	%rd27, [_ZN3cub18CUB_300001_SM_10006detail9transform16transform_kernelINS2_10policy_hubILb1EN4cuda3std3__45tupleIJN6thrust24THRUST_300001_SM_1000_NS6detail15normal_iteratorINSA_10device_ptrIfEEEESF_EEEE10policy1000Ei7functorSF_JPfSK_EEEvT0_iT1_T2_DpNS2_10kernel_argIT3_EE_param_5];
	ld.param.u64 	%rd25, [_ZN3cub18CUB_300001_SM_10006detail9transform16transform_kernelINS2_10policy_hubILb1EN4cuda3std3__45tupleIJN6thrust24THRUST_300001_SM_1000_NS6detail15normal_iteratorINSA_10device_ptrIfEEEESF_EEEE10policy1000Ei7functorSF_JPfSK_EEEvT0_iT1_T2_DpNS2_10kernel_argIT3_EE_param_4];
	ld.param.u64 	%rd29, [_ZN3cub18CUB_300001_SM_10006detail9transform16transform_kernelINS2_10policy_hubILb1EN4cuda3std3__45tupleIJN6thrust24THRUST_300001_SM_1000_NS6detail15normal_iteratorINSA_10device_ptrIfEEEESF_EEEE10policy1000Ei7functorSF_JPfSK_EEEvT0_iT1_T2_DpNS2_10kernel_argIT3_EE_param_3];
	ld.param.u32 	%r44, [_ZN3cub18CUB_300001_SM_10006detail9transform16transform_kernelINS2_10policy_hubILb1EN4cuda3std3__45tupleIJN6thrust24THRUST_300001_SM_1000_NS6detail15normal_iteratorINSA_10device_ptrIfEEEESF_EEEE10policy1000Ei7functorSF_JPfSK_EEEvT0_iT1_T2_DpNS2_10kernel_argIT3_EE_param_1];
	cvta.to.global.u64 	%rd1, %rd29;
	cvta.to.global.u64 	%rd2, %rd25;
	cvta.to.global.u64 	%rd3, %rd27;
	shl.b32 	%r1, %r44, 7;
	mov.u32 	%r46, %ctaid.x;
	mul.lo.s32 	%r2, %r1, %r46;
	sub.s32 	%r3, %r45, %r2;
	min.s32 	%r4, %r1, %r3;
	shl.b32 	%r5, %r4, 2;
	mov.u32 	%r6, %tid.x;
	shl.b32 	%r71, %r6, 7;
	setp.ge.s32 	%p1, %r71, %r5;
	@%p1 bra 	$L__BB3_5;
	mul.wide.u32 	%rd4, %r6, 128;
	add.s64 	%rd30, %rd2, %rd4;
	mul.wide.s32 	%rd5, %r2, 4;
	add.s64 	%rd94, %rd30, %rd5;
	mov.u32 	%r70, %r71;
$L__BB3_2:
	.pragma "nounroll";
	// begin inline asm
	prefetch.global.L2 [%rd94];
	// end inline asm
	add.s32 	%r70, %r70, 16384;
	add.s64 	%rd94, %rd94, 16384;
	setp.lt.s32 	%p2, %r70, %r5;
	@%p2 bra 	$L__BB3_2;
	add.s64 	%rd32, %rd3, %rd4;
	add.s64 	%rd95, %rd32, %rd5;
$L__BB3_4:
	.pragma "nounroll";
	// begin inline asm
	prefetch.global.L2 [%rd95];
	// end inline asm
	add.s32 	%r71, %r71, 16384;
	add.s64 	%rd95, %rd95, 16384;
	setp.lt.s32 	%p3, %r71, %r5;
	@%p3 bra 	$L__BB3_4;
$L__BB3_5:
	mul.wide.s32 	%rd96, %r2, 4;
	add.s64 	%rd12, %rd2, %rd96;
	add.s64 	%rd13, %rd3, %rd96;
	add.s64 	%rd14, %rd1, %rd96;
	setp.gt.s32 	%p4, %r1, %r3;
	@%p4 bra 	$L__BB3_18;
	setp.lt.s32 	%p5, %r44, 1;
	@%p5 bra 	$L__BB3_59;
	and.b32  	%r12, %r44, 7;
	setp.lt.u32 	%p6, %r44, 8;
	mov.b32 	%r79, 0;
	@%p6 bra 	$L__BB3_10;
	and.b32  	%r48, %r44, 2147483640;
	neg.s32 	%r73, %r48;
	mul.wide.u32 	%rd35, %r6, 4;
	add.s64 	%rd15, %rd1, %rd35;
	add.s64 	%rd36, %rd96, 1536;
	add.s64 	%rd17, %rd2, %rd36;
	add.s32 	%r72, %r6, 128;
	add.s64 	%rd18, %rd3, %rd36;
	add.s64 	%rd19, %rd1, %rd36;
$L__BB3_9:
	.pragma "nounroll";
	and.b32  	%r79, %r44, 2147483640;
	mul.wide.s32 	%rd37, %r72, 4;
	add.s64 	%rd38, %rd17, %rd37;
	add.s64 	%rd39, %rd18, %rd37;
	add.s64 	%rd40, %rd19, %rd37;
	cvta.to.global.u64 	%rd41, %rd25;
	mul.wide.u32 	%rd42, %r6, 4;
	add.s64 	%rd43, %rd41, %rd42;
	add.s64 	%rd44, %rd43, %rd96;
	ld.global.f32 	%f3, [%rd44];
	cvta.to.global.u64 	%rd45, %rd27;
	add.s64 	%rd46, %rd45, %rd42;
	add.s64 	%rd47, %rd46, %rd96;
	ld.global.f32 	%f4, [%rd47];
	sub.f32 	%f5, %f4, %f3;
	fma.rn.f32 	%f6, %f2, %f5, %f3;
	add.s64 	%rd48, %rd15, %rd96;
	st.global.f32 	[%rd48], %f6;
	ld.global.f32 	%f7, [%rd38+-1536];
	ld.global.f32 	%f8, [%rd39+-1536];
	sub.f32 	%f9, %f8, %f7;
	fma.rn.f32 	%f10, %f2, %f9, %f7;
	st.global.f32 	[%rd40+-1536], %f10;
	ld.global.f32 	%f11, [%rd38+-1024];
	ld.global.f32 	%f12, [%rd39+-1024];
	sub.f32 	%f13, %f12, %f11;
	fma.rn.f32 	%f14, %f2, %f13, %f11;
	st.global.f32 	[%rd40+-1024], %f14;
	ld.global.f32 	%f15, [%rd38+-512];
	ld.global.f32 	%f16, [%rd39+-512];
	sub.f32 	%f17, %f16, %f15;
	fma.rn.f32 	%f18, %f2, %f17, %f15;
	st.global.f32 	[%rd40+-512], %f18;
	ld.global.f32 	%f19, [%rd38];
	ld.global.f32 	%f20, [%rd39];
	sub.f32 	%f21, %f20, %f19;
	fma.rn.f32 	%f22, %f2, %f21, %f19;
	st.global.f32 	[%rd40], %f22;
	ld.global.f32 	%f23, [%rd38+512];
	ld.global.f32 	%f24, [%rd39+512];
	sub.f32 	%f25, %f24, %f23;
	fma.rn.f32 	%f26, %f2, %f25, %f23;
	st.global.f32 	[%rd40+512], %f26;
	ld.global.f32 	%f27, [%rd38+1024];
	ld.global.f32 	%f28, [%rd39+1024];
	sub.f32 	%f29, %f28, %f27;
	fma.rn.f32 	%f30, %f2, %f29, %f27;
	st.global.f32 	[%rd40+1024], %f30;
	ld.global.f32 	%f31, [%rd38+1536];
	ld.global.f32 	%f32, [%rd39+1536];
	sub.f32 	%f33, %f32, %f31;
	fma.rn.f32 	%f34, %f2, %f33, %f31;
	st.global.f32 	[%rd40+1536], %f34;
	add.s32 	%r73, %r73, 8;
	add.s64 	%rd96, %rd96, 4096;
	add.s32 	%r72, %r72, 1024;
	setp.eq.s32 	%p7, %r73, 0;
	@%p7 bra 	$L__BB3_10;
	bra.uni 	$L__BB3_9;
$L__BB3_10:
	setp.eq.s32 	%p8, %r12, 0;
	@%p8 bra 	$L__BB3_59;
	and.b32  	%r39, %r44, 3;
	setp.lt.u32 	%p9, %r12, 4;
	@%p9 bra 	$L__BB3_13;
	shl.b32 	%r49, %r79, 7;
	add.s32 	%r50, %r49, %r6;
	mul.wide.s32 	%rd49, %r50, 4;
	add.s64 	%rd50, %rd12, %rd49;
	ld.global.f32 	%f35, [%rd50];
	add.s64 	%rd51, %rd13, %rd49;
	ld.global.f32 	%f36, [%rd51];
	sub.f32 	%f37, %f36, %f35;
	fma.rn.f32 	%f38, %f2, %f37, %f35;
	add.s64 	%rd52, %rd14, %rd49;
	st.global.f32 	[%rd52], %f38;
	ld.global.f32 	%f39, [%rd50+512];
	ld.global.f32 	%f40, [%rd51+512];
	sub.f32 	%f41, %f40, %f39;
	fma.rn.f32 	%f42, %f2, %f41, %f39;
	st.global.f32 	[%rd52+512], %f42;
	ld.global.f32 	%f43, [%rd50+1024];
	ld.global.f32 	%f44, [%rd51+1024];
	sub.f32 	%f45, %f44, %f43;
	fma.rn.f32 	%f46, %f2, %f45, %f43;
	st.global.f32 	[%rd52+1024], %f46;
	ld.global.f32 	%f47, [%rd50+1536];
	ld.global.f32 	%f48, [%rd51+1536];
	sub.f32 	%f49, %f48, %f47;
	fma.rn.f32 	%f50, %f2, %f49, %f47;
	st.global.f32 	[%rd52+1536], %f50;
	add.s32 	%r79, %r79, 4;
$L__BB3_13:
	setp.eq.s32 	%p10, %r39, 0;
	@%p10 bra 	$L__BB3_59;
	setp.eq.s32 	%p11, %r39, 1;
	@%p11 bra 	$L__BB3_16;
	shl.b32 	%r51, %r79, 7;
	add.s32 	%r52, %r51, %r6;
	mul.wide.s32 	%rd53, %r52, 4;
	add.s64 	%rd54, %rd12, %rd53;
	ld.global.f32 	%f51, [%rd54];
	add.s64 	%rd55, %rd13, %rd53;
	ld.global.f32 	%f52, [%rd55];
	sub.f32 	%f53, %f52, %f51;
	fma.rn.f32 	%f54, %f2, %f53, %f51;
	add.s64 	%rd56, %rd14, %rd53;
	st.global.f32 	[%rd56], %f54;
	ld.global.f32 	%f55, [%rd54+512];
	ld.global.f32 	%f56, [%rd55+512];
	sub.f32 	%f57, %f56, %f55;
	fma.rn.f32 	%f58, %f2, %f57, %f55;
	st.global.f32 	[%rd56+512], %f58;
	add.s32 	%r79, %r79, 2;
$L__BB3_16:
	and.b32  	%r53, %r44, 1;
	setp.eq.b32 	%p12, %r53, 1;
	not.pred 	%p13, %p12;
	@%p13 bra 	$L__BB3_59;
	shl.b32 	%r54, %r79, 7;
	add.s32 	%r55, %r54, %r6;
	mul.wide.s32 	%rd57, %r55, 4;
	add.s64 	%rd58, %rd12, %rd57;
	ld.global.f32 	%f59, [%rd58];
	add.s64 	%rd59, %rd13, %rd57;
	ld.global.f32 	%f60, [%rd59];
	sub.f32 	%f61, %f60, %f59;
	fma.rn.f32 	%f62, %f2, %f61, %f59;
	add.s64 	%rd60, %rd14, %rd57;
	st.global.f32 	[%rd60], %f62;
	bra.uni 	$L__BB3_59;
$L__BB3_18:
	setp.lt.s32 	%p14, %r44, 1;
	@%p14 bra 	$L__BB3_59;
	and.b32  	%r15, %r44, 7;
	setp.lt.u32 	%p15, %r44, 8;
	mov.b32 	%r75, 0;
	@%p15 bra 	$L__BB3_38;
	and.b32  	%r75, %r44, 2147483640;
	mov.b32 	%r74, 0;
$L__BB3_21:
	.pragma "nounroll";
	shl.b32 	%r58, %r74, 7;
	add.s32 	%r23, %r58, %r6;
	setp.ge.s32 	%p16, %r23, %r4;
	@%p16 bra 	$L__BB3_23;
	mul.wide.u32 	%rd61, %r23, 4;
	add.s64 	%rd62, %rd12, %rd61;
	ld.global.f32 	%f63, [%rd62];
	add.s64 	%rd63, %rd13, %rd61;
	ld.global.f32 	%f64, [%rd63];
	sub.f32 	%f65, %f64, %f63;
	fma.rn.f32 	%f66, %f2, %f65, %f63;
	add.s64 	%rd64, %rd14, %rd61;
	st.global.f32 	[%rd64], %f66;
$L__BB3_23:
	add.s32 	%r59, %r23, 128;
	setp.ge.s32 	%p17, %r59, %r4;
	mul.wide.s32 	%rd65, %r59, 4;
	add.s64 	%rd22, %rd12, %rd65;
	add.s64 	%rd23, %rd13, %rd65;
	add.s64 	%rd24, %rd14, %rd65;
	@%p17 bra 	$L__BB3_25;
	ld.global.f32 	%f67, [%rd22];
	ld.global.f32 	%f68, [%rd23];
	sub.f32 	%f69, %f68, %f67;
	fma.rn.f32 	%f70, %f2, %f69, %f67;
	st.global.f32 	[%rd24], %f70;
$L__BB3_25:
	add.s32 	%r60, %r23, 256;
	setp.ge.s32 	%p18, %r60, %r4;
	@%p18 bra 	$L__BB3_27;
	ld.global.f32 	%f71, [%rd22+512];
	ld.global.f32 	%f72, [%rd23+512];
	sub.f32 	%f73, %f72, %f71;
	fma.rn.f32 	%f74, %f2, %f73, %f71;
	st.global.f32 	[%rd24+512], %f74;
$L__BB3_27:
	add.s32 	%r61, %r23, 384;
	setp.ge.s32 	%p19, %r61, %r4;
	@%p19 bra 	$L__BB3_29;
	ld.global.f32 	%f75, [%rd22+1024];
	ld.global.f32 	%f76, [%rd23+1024];
	sub.f32 	%f77, %f76, %f75;
	fma.rn.f32 	%f78, %f2, %f77, %f75;
	st.global.f32 	[%rd24+1024], %f78;
$L__BB3_29:
	add.s32 	%r62, %r23, 512;
	setp.ge.s32 	%p20, %r62, %r4;
	@%p20 bra 	$L__BB3_31;
	ld.global.f32 	%f79, [%rd22+1536];
	ld.global.f32 	%f80, [%rd23+1536];
	sub.f32 	%f81, %f80, %f79;
	fma.rn.f32 	%f82, %f2, %f81, %f79;
	st.global.f32 	[%rd24+1536], %f82;
$L__BB3_31:
	add.s32 	%r63, %r23, 640;
	setp.ge.s32 	%p21, %r63, %r4;
	@%p21 bra 	$L__BB3_33;
	ld.global.f32 	%f83, [%rd22+2048];
	ld.global.f32 	%f84, [%rd23+2048];
	sub.f32 	%f85, %f84, %f83;
	fma.rn.f32 	%f86, %f2, %f85, %f83;
	st.global.f32 	[%rd24+2048], %f86;
$L__BB3_33:
	add.s32 	%r64, %r23, 768;
	setp.ge.s32 	%p22, %r64, %r4;
	@%p22 bra 	$L__BB3_35;
	ld.global.f32 	%f87, [%rd22+2560];
	ld.global.f32 	%f88, [%rd23+2560];
	sub.f32 	%f89, %f88, %f87;
	fma.rn.f32 	%f90, %f2, %f89, %f87;
	st.global.f32 	[%rd24+2560], %f90;
$L__BB3_35:
	add.s32 	%r65, %r23, 896;
	setp.ge.s32 	%p23, %r65, %r4;
	@%p23 bra 	$L__BB3_37;
	ld.global.f32 	%f91, [%rd22+3072];
	ld.global.f32 	%f92, [%rd23+3072];
	sub.f32 	%f93, %f92, %f91;
	fma.rn.f32 	%f94, %f2, %f93, %f91;
	st.global.f32 	[%rd24+3072], %f94;
$L__BB3_37:
	add.s32 	%r74, %r74, 8;
	setp.ne.s32 	%p24, %r74, %r75;
	@%p24 bra 	$L__BB3_21;
$L__BB3_38:
	setp.eq.s32 	%p25, %r15, 0;
	@%p25 bra 	$L__BB3_59;
	and.b32  	%r26, %r44, 3;
	setp.lt.u32 	%p26, %r15, 4;
	@%p26 bra 	$L__BB3_49;
	shl.b32 	%r66, %r75, 7;
	add.s32 	%r27, %r66, %r6;
	setp.ge.s32 	%p27, %r27, %r4;
	@%p27 bra 	$L__BB3_42;
	mul.wide.s32 	%rd66, %r27, 4;
	add.s64 	%rd67, %rd12, %rd66;
	ld.global.f32 	%f95, [%rd67];
	add.s64 	%rd68, %rd13, %rd66;
	ld.global.f32 	%f96, [%rd68];
	sub.f32 	%f97, %f96, %f95;
	fma.rn.f32 	%f98, %f2, %f97, %f95;
	add.s64 	%rd69, %rd14, %rd66;
	st.global.f32 	[%rd69], %f98;
$L__BB3_42:
	add.s32 	%r28, %r27, 128;
	setp.ge.s32 	%p28, %r28, %r4;
	@%p28 bra 	$L__BB3_44;
	mul.wide.s32 	%rd70, %r28, 4;
	add.s64 	%rd71, %rd12, %rd70;
	ld.global.f32 	%f99, [%rd71];
	add.s64 	%rd72, %rd13, %rd70;
	ld.global.f32 	%f100, [%rd72];
	sub.f32 	%f101, %f100, %f99;
	fma.rn.f32 	%f102, %f2, %f101, %f99;
	add.s64 	%rd73, %rd14, %rd70;
	st.global.f32 	[%rd73], %f102;
$L__BB3_44:
	add.s32 	%r29, %r27, 256;
	setp.ge.s32 	%p29, %r29, %r4;
	@%p29 bra 	$L__BB3_46;
	mul.wide.s32 	%rd74, %r29, 4;
	add.s64 	%rd75, %rd12, %rd74;
	ld.global.f32 	%f103, [%rd75];
	add.s64 	%rd76, %rd13, %rd74;
	ld.global.f32 	%f104, [%rd76];
	sub.f32 	%f105, %f104, %f103;
	fma.rn.f32 	%f106, %f2, %f105, %f103;
	add.s64 	%rd77, %rd14, %rd74;
	st.global.f32 	[%rd77], %f106;
$L__BB3_46:
	add.s32 	%r30, %r27, 384;
	setp.ge.s32 	%p30, %r30, %r4;
	@%p30 bra 	$L__BB3_48;
	mul.wide.s32 	%rd78, %r30, 4;
	add.s64 	%rd79, %rd12, %rd78;
	ld.global.f32 	%f107, [%rd79];
	add.s64 	%rd80, %rd13, %rd78;
	ld.global.f32 	%f108, [%rd80];
	sub.f32 	%f109, %f108, %f107;
	fma.rn.f32 	%f110, %f2, %f109, %f107;
	add.s64 	%rd81, %rd14, %rd78;
	st.global.f32 	[%rd81], %f110;
$L__BB3_48:
	add.s32 	%r75, %r75, 4;
$L__BB3_49:
	setp.eq.s32 	%p31, %r26, 0;
	@%p31 bra 	$L__BB3_59;
	setp.eq.s32 	%p32, %r26, 1;
	@%p32 bra 	$L__BB3_56;
	shl.b32 	%r67, %r75, 7;
	add.s32 	%r33, %r67, %r6;
	setp.ge.s32 	%p33, %r33, %r4;
	@%p33 bra 	$L__BB3_53;
	mul.wide.s32 	%rd82, %r33, 4;
	add.s64 	%rd83, %rd12, %rd82;
	ld.global.f32 	%f111, [%rd83];
	add.s64 	%rd84, %rd13, %rd82;
	ld.global.f32 	%f112, [%rd84];
	sub.f32 	%f113, %f112, %f111;
	fma.rn.f32 	%f114, %f2, %f113, %f111;
	add.s64 	%rd85, %rd14, %rd82;
	st.global.f32 	[%rd85], %f114;
$L__BB3_53:
	add.s32 	%r34, %r33, 128;
	setp.ge.s32 	%p34, %r34, %r4;
	@%p34 bra 	$L__BB3_55;
	mul.wide.s32 	%rd86, %r34, 4;
	add.s64 	%rd87, %rd12, %rd86;
	ld.global.f32 	%f115, [%rd87];
	add.s64 	%rd88, %rd13, %rd86;
	ld.global.f32 	%f116, [%rd88];
	sub.f32 	%f117, %f116, %f115;
	fma.rn.f32 	%f118, %f2, %f117, %f115;
	add.s64 	%rd89, %rd14, %rd86;
	st.global.f32 	[%rd89], %f118;
$L__BB3_55:
	add.s32 	%r75, %r75, 2;
$L__BB3_56:
	and.b32  	%r68, %r44, 1;
	setp.eq.b32 	%p35, %r68, 1;
	not.pred 	%p36, %p35;
	@%p36 bra 	$L__BB3_59;
	shl.b32 	%r69, %r75, 7;
	add.s32 	%r37, %r69, %r6;
	setp.ge.s32 	%p37, %r37, %r4;
	@%p37 bra 	$L__BB3_59;
	mul.wide.s32 	%rd90, %r37, 4;
	add.s64 	%rd91, %rd12, %rd90;
	ld.global.f32 	%f119, [%rd91];
	add.s64 	%rd92, %rd13, %rd90;
	ld.global.f32 	%f120, [%rd92];
	sub.f32 	%f121, %f120, %f119;
	fma.rn.f32 	%f122, %f2, %f121, %f119;
	add.s64 	%rd93, %rd14, %rd90;
	st.global.f32 	[%rd93], %f122;
$L__BB3_59:
	ret;

}
	// .globl	_ZN3cub18CUB_300001_SM_10006detail9transform16transform_kernelINS2_10policy_hubILb1EN4cuda3std3__45tupleIJN6thrust24THRUST_300001_SM_1000_NS6detail15normal_iteratorINSA_10device_ptrIfEEEESF_EEEE10policy1000El7functorSF_JPfSK_EEEvT0_iT1_T2_DpNS2_10kernel_argIT3_EE
.visible .entry _ZN3cub18CUB_300001_SM_10006detail9transform16transform_kernelINS2_10policy_hubILb1EN4cuda3std3__45tupleIJN6thrust24THRUST_300001_SM_1000_NS6detail15normal_iteratorINSA_10device_ptrIfEEEESF_EEEE10policy1000El7functorSF_JPfSK_EEEvT0_iT1_T2_DpNS2_10kernel_argIT3_EE(
	.param .u64 _ZN3cub18CUB_300001_SM_10006detail9transform16transform_kernelINS2_10policy_hubILb1EN4cuda3std3__45tupleIJN6thrust24THRUST_300001_SM_1000_NS6detail15normal_iteratorINSA_10device_ptrIfEEEESF_EEEE10policy1000El7functorSF_JPfSK_EEEvT0_iT1_T2_DpNS2_10kernel_argIT3_EE_param_0,
	.param .u32 _ZN3cub18CUB_300001_SM_10006detail9transform16transform_kernelINS2_10policy_hubILb1EN4cuda3std3__45tupleIJN6thrust24THRUST_300001_SM_1000_NS6detail15normal_iteratorINSA_10device_ptrIfEEEESF_EEEE10policy1000El7functorSF_JPfSK_EEEvT0_iT1_T2_DpNS2_10kernel_argIT3_EE_param_1,
	.param .align 4 .b8 _ZN3cub18CUB_300001_SM_10006detail9transform16transform_kernelINS2_10policy_hubILb1EN4cuda3std3__45tupleIJN6thrust24THRUST_300001_SM_1000_NS6detail15normal_iteratorINSA_10device_ptrIfEEEESF_EEEE10policy1000El7functorSF_JPfSK_EEEvT0_iT1_T2_DpNS2_10kernel_argIT3_EE_param_2[4],
	.param .align 8 .b8 _ZN3cub18CUB_300001_SM_10006detail9transform16transform_kernelINS2_10policy_hubILb1EN4cuda3std3__45tupleIJN6thrust24THRUST_300001_SM_1000_NS6detail15normal_iteratorINSA_10device_ptrIfEEEESF_EEEE10policy1000El7functorSF_JPfSK_EEEvT0_iT1_T2_DpNS2_10kernel_argIT3_EE_param_3[8],
	.param .align 8 .b8 _ZN3cub18CUB_300001_SM_10006detail9transform16transform_kernelINS2_10policy_hubILb1EN4cuda3std3__45tupleIJN6thrust24THRUST_300001_SM_1000_NS6detail15normal_iteratorINSA_10device_ptrIfEEEESF_EEEE10policy1000El7functorSF_JPfSK_EEEvT0_iT1_T2_DpNS2_10kernel_argIT3_EE_param_4[16],
	.param .align 8 .b8 _ZN3cub18CUB_300001_SM_10006detail9transform16transform_kernelINS2_10policy_hubILb1EN4cuda3std3__45tupleIJN6thrust24THRUST_300001_SM_1000_NS6detail15normal_iteratorINSA_10device_ptrIfEEEESF_EEEE10policy1000El7functorSF_JPfSK_EEEvT0_iT1_T2_DpNS2_10kernel_argIT3_EE_param_5[16]
)
.maxntid 128
{
	.reg .pred 	%p<38>;
	.reg .b32 	%r<78>;
	.reg .b32 	%f<123>;
	.reg .b64 	%rd<103>;

	ld.param.f32 	%f2, [_ZN3cub18CUB_300001_SM_10006detail9transform16transform_kernelINS2_10policy_hubILb1EN4cuda3std3__45tupleIJN6thrust24THRUST_300001_SM_1000_NS6detail15normal_iteratorINSA_10device_ptrIfEEEESF_EEEE10policy1000El7functorSF_JPfSK_EEEvT0_iT1_T2_DpNS2_10kernel_argIT3_EE_param_2];
	ld.param.u64 	%rd30, [_ZN3cub18CUB_300001_SM_10006detail9transform16transform_kernelINS2_10policy_hubILb1EN4cuda3std3__45tupleIJN6thrust24THRUST_300001_SM_1000_NS6detail15normal_iteratorINSA_10device_ptrIfEEEESF_EEEE10policy1000El7functorSF_JPfSK_EEEvT0_iT1_T2_DpNS2_10kernel_argIT3_EE_param_0];
	ld.param.u64 	%rd28, [_ZN3cub18CUB_300001_SM_10006detail9transform16transform_kernelINS2_10policy_hubILb1EN4cuda3std3__45tupleIJN6thrust24THRUST_300001_SM_1000_NS6detail15normal_iteratorINSA_10device_ptrIfEEEESF_EEEE10policy1000El7functorSF_JPfSK_EEEvT0_iT1_T2_DpNS2_10kernel_argIT3_EE_param_5];
	ld.param.u64 	%rd26, [_ZN3cub18CUB_300001_SM_10006detail9transform16transform_kernelINS2_10policy_hubILb1EN4cuda3std3__45tupleIJN6thrust24THRUST_300001_SM_1000_NS6detail15normal_iteratorINSA_10device_ptrIfEEEESF_EEEE10policy1000El7functorSF_JPfSK_EEEvT0_iT1_T2_DpNS2_10kernel_argIT3_EE_param_4];
	ld.param.u64 	%rd31, [_ZN3cub18CUB_300001_SM_10006detail9transform16transform_kernelINS2_10policy_hubILb1EN4cuda3std3__45tupleIJN6thrust24THRUST_300001_SM_1000_NS6detail15normal_iteratorINSA_10device_ptrIfEEEESF_EEEE10policy1000El7functorSF_JPfSK_EEEvT0_iT1_T2_DpNS2_10kernel_argIT3_EE_param_3];
	ld.param.u32 	%r42, [_ZN3cub18CUB_300001_SM_10006detail9transform16transform_kernelINS2_10policy_hubILb1EN4cuda3std3__45tupleIJN6thrust24THRUST_300001_SM_1000_NS6detail15normal_iteratorINSA_10device_ptrIfEEEESF_EEEE10policy1000El7functorSF_JPfSK_EEEvT0_iT1_T2_DpNS2_10kernel_argIT3_EE_param_1];
	cvta.to.global.u64 	%rd1, %rd31;
	cvta.to.global.u64 	%rd2, %rd26;
	cvta.to.global.u64 	%rd3, %rd28;
	shl.b32 	%r1, %r42, 7;
	mov.u32 	%r43, %ctaid.x;
	cvt.u64.u32 	%rd32, %r43;
	cvt.s64.s32 	%rd33, %r1;
	mul.lo.s64 	%rd4, %rd33, %rd32;
	sub.s64 	%rd34, %rd30, %rd4;
	min.s64 	%rd35, %rd34, %rd33;
	cvt.u32.u64 	%r2, %rd35;
	shl.b32 	%r3, %r2, 2;
	mov.u32 	%r4, %tid.x;
	shl.b32 	%r68, %r4, 7;
	setp.ge.s32 	%p1, %r68, %r3;
	@%p1 bra 	$L__BB4_5;
	shl.b64 	%rd5, %rd4, 2;
	add.s64 	%rd36, %rd2, %rd5;
	mul.wide.u32 	%rd6, %r4, 128;
	add.s64 	%rd100, %rd36, %rd6;
	mov.u32 	%r67, %r68;
$L__BB4_2:
	.pragma "nounroll";
	// begin inline asm
	prefetch.global.L2 [%rd100];
	// end inline asm
	add.s32 	%r67, %r67, 16384;
	add.s64 	%rd100, %rd100, 16384;
	setp.lt.s32 	%p2, %r67, %r3;
	@%p2 bra 	$L__BB4_2;
	add.s64 	%rd38, %rd3, %rd5;
	add.s64 	%rd101, %rd38, %rd6;
$L__BB4_4:
	.pragma "nounroll";
	// begin inline asm
	prefetch.global.L2 [%rd101];
	// end inline asm
	add.s32 	%r68, %r68, 16384;
	add.s64 	%rd101, %rd101, 16384;
	setp.lt.s32 	%p3, %r68, %r3;
	@%p3 bra 	$L__BB4_4;
$L__BB4_5:
	shl.b64 	%rd102, %rd4, 2;
	add.s64 	%rd13, %rd2, %rd102;
	add.s64 	%rd14, %rd3, %rd102;
	add.s64 	%rd15, %rd1, %rd102;
	setp.eq.s32 	%p4, %r1, %r2;
	@%p4 bra 	$L__BB4_47;
	setp.lt.s32 	%p5, %r42, 1;
	@%p5 bra 	$L__BB4_59;
	and.b32  	%r10, %r42, 7;
	setp.lt.u32 	%p6, %r42, 8;
	mov.b32 	%r75, 0;
	@%p6 bra 	$L__BB4_26;
	and.b32  	%r75, %r42, 2147483640;
	mov.b32 	%r71, 0;
$L__BB4_9:
	.pragma "nounroll";
	shl.b32 	%r46, %r71, 7;
	add.s32 	%r21, %r46, %r4;
	setp.ge.s32 	%p7, %r21, %r2;
	@%p7 bra 	$L__BB4_11;
	mul.wide.u32 	%rd41, %r21, 4;
	add.s64 	%rd42, %rd13, %rd41;
	ld.global.f32 	%f3, [%rd42];
	add.s64 	%rd43, %rd14, %rd41;
	ld.global.f32 	%f4, [%rd43];
	sub.f32 	%f5, %f4, %f3;
	fma.rn.f32 	%f6, %f2, %f5, %f3;
	add.s64 	%rd44, %rd15, %rd41;
	st.global.f32 	[%rd44], %f6;
$L__BB4_11:
	add.s32 	%r47, %r21, 128;
	setp.ge.s32 	%p8, %r47, %r2;
	mul.wide.s32 	%rd45, %r47, 4;
	add.s64 	%rd23, %rd13, %rd45;
	add.s64 	%rd24, %rd14, %rd45;
	add.s64 	%rd25, %rd15, %rd45;
	@%p8 bra 	$L__BB4_13;
	ld.global.f32 	%f7, [%rd23];
	ld.global.f32 	%f8, [%rd24];
	sub.f32 	%f9, %f8, %f7;
	fma.rn.f32 	%f10, %f2, %f9, %f7;
	st.global.f32 	[%rd25], %f10;
$L__BB4_13:
	add.s32 	%r48, %r21, 256;
	setp.ge.s32 	%p9, %r48, %r2;
	@%p9 bra 	$L__BB4_15;
	ld.global.f32 	%f11, [%rd23+512];
	ld.global.f32 	%f12, [%rd24+512];
	sub.f32 	%f13, %f12, %f11;
	fma.rn.f32 	%f14, %f2, %f13, %f11;
	st.global.f32 	[%rd25+512], %f14;
$L__BB4_15:
	add.s32 	%r49, %r21, 384;
	setp.ge.s32 	%p10, %r49, %r2;
	@%p10 bra 	$L__BB4_17;
	ld.global.f32 	%f15, [%rd23+1024];
	ld.global.f32 	%f16, [%rd24+1024];
	sub.f32 	%f17, %f16, %f15;
	fma.rn.f32 	%f18, %f2, %f17, %f15;
	st.global.f32 	[%rd25+1024], %f18;
$L__BB4_17:
	add.s32 	%r50, %r21, 512;
	setp.ge.s32 	%p11, %r50, %r2;
	@%p11 bra 	$L__BB4_19;
	ld.global.f32 	%f19, [%rd23+1536];
	ld.global.f32 	%f20, [%rd24+1536];
	sub.f32 	%f21, %f20, %f19;
	fma.rn.f32 	%f22, %f2, %f21, %f19;
	st.global.f32 	[%rd25+1536], %f22;
$L__BB4_19:
	add.s32 	%r51, %r21, 640;
	setp.ge.s32 	%p12, %r51, %r2;
	@%p12 bra 	$L__BB4_21;
	ld.global.f32 	%f23, [%rd23+2048];
	ld.global.f32 	%f24, [%rd24+2048];
	sub.f32 	%f25, %f24, %f23;
	fma.rn.f32 	%f26, %f2, %f25, %f23;
	st.global.f32 	[%rd25+2048], %f26;
$L__BB4_21:
	add.s32 	%r52, %r21, 768;
	setp.ge.s32 	%p13, %r52, %r2;
	@%p13 bra 	$L__BB4_23;
	ld.global.f32 	%f27, [%rd23+2560];
	ld.global.f32 	%f28, [%rd24+2560];
	sub.f32 	%f29, %f28, %f27;
	fma.rn.f32 	%f30, %f2, %f29, %f27;
	st.global.f32 	[%rd25+2560], %f30;
$L__BB4_23:
	add.s32 	%r53, %r21, 896;
	setp.ge.s32 	%p14, %r53, %r2;
	@%p14 bra 	$L__BB4_25;
	ld.global.f32 	%f31, [%rd23+3072];
	ld.global.f32 	%f32, [%rd24+3072];
	sub.f32 	%f33, %f32, %f31;
	fma.rn.f32 	%f34, %f2, %f33, %f31;
	st.global.f32 	[%rd25+3072], %f34;
$L__BB4_25:
	add.s32 	%r71, %r71, 8;
	setp.eq.s32 	%p15, %r71, %r75;
	@%p15 bra 	$L__BB4_26;
	bra.uni 	$L__BB4_9;
$L__BB4_26:
	setp.eq.s32 	%p16, %r10, 0;
	@%p16 bra 	$L__BB4_59;
	and.b32  	%r30, %r42, 3;
	setp.lt.u32 	%p17, %r10, 4;
	@%p17 bra 	$L__BB4_37;
	shl.b32 	%r54, %r75, 7;
	add.s32 	%r31, %r54, %r4;
	setp.ge.s32 	%p18, %r31, %r2;
	@%p18 bra 	$L__BB4_30;
	mul.wide.s32 	%rd46, %r31, 4;
	add.s64 	%rd47, %rd13, %rd46;
	ld.global.f32 	%f35, [%rd47];
	add.s64 	%rd48, %rd14, %rd46;
	ld.global.f32 	%f36, [%rd48];
	sub.f32 	%f37, %f36, %f35;
	fma.rn.f32 	%f38, %f2, %f37, %f35;
	add.s64 	%rd49, %rd15, %rd46;
	st.global.f32 	[%rd49], %f38;
$L__BB4_30:
	add.s32 	%r32, %r31, 128;
	setp.ge.s32 	%p19, %r32, %r2;
	@%p19 bra 	$L__BB4_32;
	mul.wide.s32 	%rd50, %r32, 4;
	add.s64 	%rd51, %rd13, %rd50;
	ld.global.f32 	%f39, [%rd51];
	add.s64 	%rd52, %rd14, %rd50;
	ld.global.f32 	%f40, [%rd52];
	sub.f32 	%f41, %f40, %f39;
	fma.rn.f32 	%f42, %f2, %f41, %f39;
	add.s64 	%rd53, %rd15, %rd50;
	st.global.f32 	[%rd53], %f42;
$L__BB4_32:
	add.s32 	%r33, %r31, 256;
	setp.ge.s32 	%p20, %r33, %r2;
	@%p20 bra 	$L__BB4_34;
	mul.wide.s32 	%rd54, %r33, 4;
	add.s64 	%rd55, %rd13, %rd54;
	ld.global.f32 	%f43, [%rd55];
	add.s64 	%rd56, %rd14, %rd54;
	ld.global.f32 	%f44, [%rd56];
	sub.f32 	%f45, %f44, %f43;
	fma.rn.f32 	%f46, %f2, %f45, %f43;
	add.s64 	%rd57, %rd15, %rd54;
	st.global.f32 	[%rd57], %f46;
$L__BB4_34:
	add.s32 	%r34, %r31, 384;
	setp.ge.s32 	%p21, %r34, %r2;
	@%p21 bra 	$L__BB4_36;
	mul.wide.s32 	%rd58, %r34, 4;
	add.s64 	%rd59, %rd13, %rd58;
	ld.global.f32 	%f47, [%rd59];
	add.s64 	%rd60, %rd14, %rd58;
	ld.global.f32 	%f48, [%rd60];
	sub.f32 	%f49, %f48, %f47;
	fma.rn.f32 	%f50, %f2, %f49, %f47;
	add.s64 	%rd61, %rd15, %rd58;
	st.global.f32 	[%rd61], %f50;
$L__BB4_36:
	add.s32 	%r75, %r75, 4;
$L__BB4_37:
	setp.eq.s32 	%p22, %r30, 0;
	@%p22 bra 	$L__BB4_59;
	setp.eq.s32 	%p23, %r30, 1;
	@%p23 bra 	$L__BB4_44;
	shl.b32 	%r55, %r75, 7;
	add.s32 	%r37, %r55, %r4;
	setp.ge.s32 	%p24, %r37, %r2;
	@%p24 bra 	$L__BB4_41;
	mul.wide.s32 	%rd62, %r37, 4;
	add.s64 	%rd63, %rd13, %rd62;
	ld.global.f32 	%f51, [%rd63];
	add.s64 	%rd64, %rd14, %rd62;
	ld.global.f32 	%f52, [%rd64];
	sub.f32 	%f53, %f52, %f51;
	fma.rn.f32 	%f54, %f2, %f53, %f51;
	add.s64 	%rd65, %rd15, %rd62;
	st.global.f32 	[%rd65], %f54;
$L__BB4_41:
	add.s32 	%r38, %r37, 128;
	setp.ge.s32 	%p25, %r38, %r2;
	@%p25 bra 	$L__BB4_43;
	mul.wide.s32 	%rd66, %r38, 4;
	add.s64 	%rd67, %rd13, %rd66;
	ld.global.f32 	%f55, [%rd67];
	add.s64 	%rd68, %rd14, %rd66;
	ld.global.f32 	%f56, [%rd68];
	sub.f32 	%f57, %f56, %f55;
	fma.rn.f32 	%f58, %f2, %f57, %f55;
	add.s64 	%rd69, %rd15, %rd66;
	st.global.f32 	[%rd69], %f58;
$L__BB4_43:
	add.s32 	%r75, %r75, 2;
$L__BB4_44:
	and.b32  	%r56, %r42, 1;
	setp.eq.b32 	%p26, %r56, 1;
	not.pred 	%p27, %p26;
	@%p27 bra 	$L__BB4_59;
	shl.b32 	%r57, %r75, 7;
	add.s32 	%r41, %r57, %r4;
	setp.ge.s32 	%p28, %r41, %r2;
	@%p28 bra 	$L__BB4_59;
	mul.wide.s32 	%rd70, %r41, 4;
	add.s64 	%rd71, %rd13, %rd70;
	ld.global.f32 	%f59, [%rd71];
	add.s64 	%rd72, %rd14, %rd70;
	ld.global.f32 	%f60, [%rd72];
	sub.f32 	%f61, %f60, %f59;
	fma.rn.f32 	%f62, %f2, %f61, %f59;
	add.s64 	%rd73, %rd15, %rd70;
	st.global.f32 	[%rd73], %f62;
	bra.uni 	$L__BB4_59;
$L__BB4_47:
	setp.lt.s32 	%p29, %r42, 1;
	@%p29 bra 	$L__BB4_59;
	and.b32  	%r12, %r42, 7;
	setp.lt.u32 	%p30, %r42, 8;
	mov.b32 	%r73, 0;
	@%p30 bra 	$L__BB4_51;
	and.b32  	%r59, %r42, 2147483640;
	neg.s32 	%r70, %r59;
	mul.wide.u32 	%rd74, %r4, 4;
	add.s64 	%rd16, %rd1, %rd74;
	add.s64 	%rd75, %rd102, 1536;
	add.s64 	%rd18, %rd2, %rd75;
	add.s32 	%r69, %r4, 128;
	add.s64 	%rd19, %rd3, %rd75;
	add.s64 	%rd20, %rd1, %rd75;
$L__BB4_50:
	.pragma "nounroll";
	and.b32  	%r73, %r42, 2147483640;
	mul.wide.s32 	%rd76, %r69, 4;
	add.s64 	%rd77, %rd18, %rd76;
	add.s64 	%rd78, %rd19, %rd76;
	add.s64 	%rd79, %rd20, %rd76;
	cvta.to.global.u64 	%rd80, %rd26;
	mul.wide.u32 	%rd81, %r4, 4;
	add.s64 	%rd82, %rd80, %rd81;
	add.s64 	%rd83, %rd82, %rd102;
	ld.global.f32 	%f63, [%rd83];
	cvta.to.global.u64 	%rd84, %rd28;
	add.s64 	%rd85, %rd84, %rd81;
	add.s64 	%rd86, %rd85, %rd102;
	ld.global.f32 	%f64, [%rd86];
	sub.f32 	%f65, %f64, %f63;
	fma.rn.f32 	%f66, %f2, %f65, %f63;
	add.s64 	%rd87, %rd16, %rd102;
	st.global.f32 	[%rd87], %f66;
	ld.global.f32 	%f67, [%rd77+-1536];
	ld.global.f32 	%f68, [%rd78+-1536];
	sub.f32 	%f69, %f68, %f67;
	fma.rn.f32 	%f70, %f2, %f69, %f67;
	st.global.f32 	[%rd79+-1536], %f70;
	ld.global.f32 	%f71, [%rd77+-1024];
	ld.global.f32 	%f72, [%rd78+-1024];
	sub.f32 	%f73, %f72, %f71;
	fma.rn.f32 	%f74, %f2, %f73, %f71;
	st.global.f32 	[%rd79+-1024], %f74;
	ld.global.f32 	%f75, [%rd77+-512];
	ld.global.f32 	%f76, [%rd78+-512];
	sub.f32 	%f77, %f76, %f75;
	fma.rn.f32 	%f78, %f2, %f77, %f75;
	st.global.f32 	[%rd79+-512], %f78;
	ld.global.f32 	%f79, [%rd77];
	ld.global.f32 	%f80, [%rd78];
	sub.f32 	%f81, %f80, %f79;
	fma.rn.f32 	%f82, %f2, %f81, %f79;
	st.global.f32 	[%rd79], %f82;
	ld.global.f32 	%f83, [%rd77+512];
	ld.global.f32 	%f84, [%rd78+512];
	sub.f32 	%f85, %f84, %f83;
	fma.rn.f32 	%f86, %f2, %f85, %f83;
	st.global.f32 	[%rd79+512], %f86;
	ld.global.f32 	%f87, [%rd77+1024];
	ld.global.f32 	%f88, [%rd78+1024];
	sub.f32 	%f89, %f88, %f87;
	fma.rn.f32 	%f90, %f2, %f89, %f87;
	st.global.f32 	[%rd79+1024], %f90;
	ld.global.f32 	%f91, [%rd77+1536];
	ld.global.f32 	%f92, [%rd78+1536];
	sub.f32 	%f93, %f92, %f91;
	fma.rn.f32 	%f94, %f2, %f93, %f91;
	st.global.f32 	[%rd79+1536], %f94;
	add.s32 	%r70, %r70, 8;
	add.s64 	%rd102, %rd102, 4096;
	add.s32 	%r69, %r69, 1024;
	setp.eq.s32 	%p31, %r70, 0;
	@%p31 bra 	$L__BB4_51;
	bra.uni 	$L__BB4_50;
$L__BB4_51:
	setp.eq.s32 	%p32, %r12, 0;
	@%p32 bra 	$L__BB4_59;
	and.b32  	%r24, %r42, 3;
	setp.lt.u32 	%p33, %r12, 4;
	@%p33 bra 	$L__BB4_54;
	shl.b32 	%r60, %r73, 7;
	add.s32 	%r61, %r60, %r4;
	mul.wide.s32 	%rd88, %r61, 4;
	add.s64 	%rd89, %rd13, %rd88;
	ld.global.f32 	%f95, [%rd89];
	add.s64 	%rd90, %rd14, %rd88;
	ld.global.f32 	%f96, [%rd90];
	sub.f32 	%f97, %f96, %f95;
	fma.rn.f32 	%f98, %f2, %f97, %f95;
	add.s64 	%rd91, %rd15, %rd88;
	st.global.f32 	[%rd91], %f98;
	ld.global.f32 	%f99, [%rd89+512];
	ld.global.f32 	%f100, [%rd90+512];
	sub.f32 	%f101, %f100, %f99;
	fma.rn.f32 	%f102, %f2, %f101, %f99;
	st.global.f32 	[%rd91+512], %f102;
	ld.global.f32 	%f103, [%rd89+1024];
	ld.global.f32 	%f104, [%rd90+1024];
	sub.f32 	%f105, %f104, %f103;
	fma.rn.f32 	%f106, %f2, %f105, %f103;
	st.global.f32 	[%rd91+1024], %f106;
	ld.global.f32 	%f107, [%rd89+1536];
	ld.global.f32 	%f108, [%rd90+1536];
	sub.f32 	%f109, %f108, %f107;
	fma.rn.f32 	%f110, %f2, %f109, %f107;
	st.global.f32 	[%rd91+1536], %f110;
	add.s32 	%r73, %r73, 4;
$L__BB4_54:
	setp.eq.s32 	%p34, %r24, 0;
	@%p34 bra 	$L__BB4_59;
	setp.eq.s32 	%p35, %r24, 1;
	@%p35 bra 	$L__BB4_57;
	shl.b32 	%r62, %r73, 7;
	add.s32 	%r63, %r62, %r4;
	mul.wide.s32 	%rd92, %r63, 4;
	add.s64 	%rd93, %rd13, %rd92;
	ld.global.f32 	%f111, [%rd93];
	add.s64 	%rd94, %rd14, %rd92;
	ld.global.f32 	%f112, [%rd94];
	sub.f32 	%f113, %f112, %f111;
	fma.rn.f32 	%f114, %f2, %f113, %f111;
	add.s64 	%rd95, %rd15, %rd92;
	st.global.f32 	[%rd95], %f114;
	ld.global.f32 	%f115, [%rd93+512];
	ld.global.f32 	%f116, [%rd94+512];
	sub.f32 	%f117, %f116, %f115;
	fma.rn.f32 	%f118, %f2, %f117, %f115;
	st.global.f32 	[%rd95+512], %f118;
	add.s32 	%r73, %r73, 2;
$L__BB4_57:
	and.b32  	%r64, %r42, 1;
	setp.eq.b32 	%p36, %r64, 1;
	not.pred 	%p37, %p36;
	@%p37 bra 	$L__BB4_59;
	shl.b32 	%r65, %r73, 7;
	add.s32 	%r66, %r65, %r4;
	mul.wide.s32 	%rd96, %r66, 4;
	add.s64 	%rd97, %rd13, %rd96;
	ld.global.f32 	%f119, [%rd97];
	add.s64 	%rd98, %rd14, %rd96;
	ld.global.f32 	%f120, [%rd98];
	sub.f32 	%f121, %f120, %f119;
	fma.rn.f32 	%f122, %f2, %f121, %f119;
	add.s64 	%rd99, %rd15, %rd96;
	st.global.f32 	[%rd99], %f122;
$L__BB4_59:
	ret;

}


// ===== COMPILED SASS (sm_100) =====

	.target	sm_100

	.elftype	@"ET_EXEC"


//--------------------- .note.nv.tkinfo           --------------------------
	.section	.note.nv.tkinfo,"",@"SHT_NOTE"
	.sectionflags	@"SHF_NOTE_NV_TKINFO"
	.tkinfo
        /*0018*/ 	.word	0x00000002
        /*0030*/ 	.string	""
        /*0030*/ 	.string	"ptxas"
        /*0030*/ 	.string	"Cuda compilation tools, release 13.0, V13.0.88"
        /*0030*/ 	.string	"Build cuda_13.0.r13.0/compiler.36424714_0"
        /*0030*/ 	.string	"-arch sm_100 -m 64 "



//--------------------- .note.nv.cuinfo           --------------------------
	.section	.note.nv.cuinfo,"",@"SHT_NOTE"
	.sectionflags	@"SHF_NOTE_NV_CUINFO"
        /*0018*/ 	.short	0x0002
        /*001a*/ 	.short	0x0064
        /*001c*/ 	.short	0x0082
	.zero		2


//--------------------- .nv.info                  --------------------------
	.section	.nv.info,"",@"SHT_CUDA_INFO"
	.align	4


	//----- nvinfo : EIATTR_REGCOUNT
	.align		4
        /*0000*/ 	.byte	0x04, 0x2f
        /*0002*/ 	.short	(.L_44 - .L_43)
	.align		4
.L_43:
        /*0004*/ 	.word	index@(_Z6kernelfPfS_)
        /*0008*/ 	.word	0x0000000c


	//----- nvinfo : EIATTR_FRAME_SIZE
	.align		4
.L_44:
        /*000c*/ 	.byte	0x04, 0x11
        /*000e*/ 	.short	(.L_46 - .L_45)
	.align		4
.L_45:
        /*0010*/ 	.word	index@(_Z6kernelfPfS_)
        /*0014*/ 	.word	0x00000000


	//----- nvinfo : EIATTR_REGCOUNT
	.align		4
.L_46:
        /*0018*/ 	.byte	0x04, 0x2f
        /*001a*/ 	.short	(.L_48 - .L_47)
	.align		4
.L_47:
        /*001c*/ 	.word	index@(_ZN3cub18CUB_300001_SM_10006detail11EmptyKernelIvEEvv)
        /*0020*/ 	.word	0x00000004


	//----- nvinfo : EIATTR_FRAME_SIZE
	.align		4
.L_48:
        /*0024*/ 	.byte	0x04, 0x11
        /*0026*/ 	.short	(.L_50 - .L_49)
	.align		4
.L_49:
        /*0028*/ 	.word	index@(_ZN3cub18CUB_300001_SM_10006detail11EmptyKernelIvEEvv)
        /*002c*/ 	.word	0x00000000


	//----- nvinfo : EIATTR_REGCOUNT
	.align		4
.L_50:
        /*0030*/ 	.byte	0x04, 0x2f
        /*0032*/ 	.short	(.L_52 - .L_51)
	.align		4
.L_51:
        /*0034*/ 	.word	index@(_ZN3cub18CUB_300001_SM_10006detail8for_each13static_kernelINS2_12policy_hub_t12policy_500_tEmN6thrust24THRUST_300001_SM_1000_NS8cuda_cub20__uninitialized_fill7functorINS7_10device_ptrIfEEfEEEEvT0_T1_)
        /*0038*/ 	.word	0x00000008


	//----- nvinfo : EIATTR_FRAME_SIZE
	.align		4
.L_52:
        /*003c*/ 	.byte	0x04, 0x11
        /*003e*/ 	.short	(.L_54 - .L_53)
	.align		4
.L_53:
        /*0040*/ 	.word	index@(_ZN3cub18CUB_300001_SM_10006detail8for_each13static_kernelINS2_12policy_hub_t12policy_500_tEmN6thrust24THRUST_300001_SM_1000_NS8cuda_cub20__uninitialized_fill7functorINS7_10device_ptrIfEEfEEEEvT0_T1_)
        /*0044*/ 	.word	0x00000000


	//----- nvinfo : EIATTR_REGCOUNT
	.align		4
.L_54:
        /*0048*/ 	.byte	0x04, 0x2f
        /*004a*/ 	.short	(.L_56 - .L_55)
	.align		4
.L_55:
        /*004c*/ 	.word	index@(_ZN3cub18CUB_300001_SM_10006detail9transform16transform_kernelINS2_10policy_hubILb1EN4cuda3std3__45tupleIJN6thrust24THRUST_300001_SM_1000_NS6detail15normal_iteratorINSA_10device_ptrIfEEEESF_EEEE10policy1000Ei7functorSF_JPfSK_EEEvT0_iT1_T2_DpNS2_10kernel_argIT3_EE)
        /*0050*/ 	.word	0x0000001c


	//----- nvinfo : EIATTR_FRAME_SIZE
	.align		4
.L_56:
        /*0054*/ 	.byte	0x04, 0x11
        /*0056*/ 	.short	(.L_58 - .L_57)
	.align		4
.L_57:
        /*0058*/ 	.word	index@(_ZN3cub18CUB_300001_SM_10006detail9transform16transform_kernelINS2_10policy_hubILb1EN4cuda3std3__45tupleIJN6thrust24THRUST_300001_SM_1000_NS6detail15normal_iteratorINSA_10device_ptrIfEEEESF_EEEE10policy1000Ei7functorSF_JPfSK_EEEvT0_iT1_T2_DpNS2_10kernel_argIT3_EE)
        /*005c*/ 	.word	0x00000000


	//----- nvinfo : EIATTR_REGCOUNT
	.align		4
.L_58:
        /*0060*/ 	.byte	0x04, 0x2f
        /*0062*/ 	.short	(.L_60 - .L_59)
	.align		4
.L_59:
        /*0064*/ 	.word	index@(_ZN3cub18CUB_300001_SM_10006detail9transform16transform_kernelINS2_10policy_hubILb1EN4cuda3std3__45tupleIJN6thrust24THRUST_300001_SM_1000_NS6detail15normal_iteratorINSA_10device_ptrIfEEEESF_EEEE10policy1000El7functorSF_JPfSK_EEEvT0_iT1_T2_DpNS2_10kernel_argIT3_EE)
        /*0068*/ 	.word	0x00000020


	//----- nvinfo : EIATTR_FRAME_SIZE
	.align		4
.L_60:
        /*006c*/ 	.byte	0x04, 0x11
        /*006e*/ 	.short	(.L_62 - .L_61)
	.align		4
.L_61:
        /*0070*/ 	.word	index@(_ZN3cub18CUB_300001_SM_10006detail9transform16transform_kernelINS2_10policy_hubILb1EN4cuda3std3__45tupleIJN6thrust24THRUST_300001_SM_1000_NS6detail15normal_iteratorINSA_10device_ptrIfEEEESF_EEEE10policy1000El7functorSF_JPfSK_EEEvT0_iT1_T2_DpNS2_10kernel_argIT3_EE)
        /*0074*/ 	.word	0x00000000


	//----- nvinfo : EIATTR_MIN_STACK_SIZE
	.align		4
.L_62:
        /*0078*/ 	.byte	0x04, 0x12
        /*007a*/ 	.short	(.L_64 - .L_63)
	.align		4
.L_63:
        /*007c*/ 	.word	index@(_ZN3cub18CUB_300001_SM_10006detail9transform16transform_kernelINS2_10policy_hubILb1EN4cuda3std3__45tupleIJN6thrust24THRUST_300001_SM_1000_NS6detail15normal_iteratorINSA_10device_ptrIfEEEESF_EEEE10policy1000El7functorSF_JPfSK_EEEvT0_iT1_T2_DpNS2_10kernel_argIT3_EE)
        /*0080*/ 	.word	0x00000000


	//----- nvinfo : EIATTR_MIN_STACK_SIZE
	.align		4
.L_64:
        /*0084*/ 	.byte	0x04, 0x12
        /*0086*/ 	.short	(.L_66 - .L_65)
	.align		4
.L_65:
        /*0088*/ 	.word	index@(_ZN3cub18CUB_300001_SM_10006detail9transform16transform_kernelINS2_10policy_hubILb1EN4cuda3std3__45tupleIJN6thrust24THRUST_300001_SM_1000_NS6detail15normal_iteratorINSA_10device_ptrIfEEEESF_EEEE10policy1000Ei7functorSF_JPfSK_EEEvT0_iT1_T2_DpNS2_10kernel_argIT3_EE)
        /*008c*/ 	.word	0x00000000


	//----- nvinfo : EIATTR_MIN_STACK_SIZE
	.align		4
.L_66:
        /*0090*/ 	.byte	0x04, 0x12
        /*0092*/ 	.short	(.L_68 - .L_67)
	.align		4
.L_67:
        /*0094*/ 	.word	index@(_ZN3cub18CUB_300001_SM_10006detail8for_each13static_kernelINS2_12policy_hub_t12policy_500_tEmN6thrust24THRUST_300001_SM_1000_NS8cuda_cub20__uninitialized_fill7functorINS7_10device_ptrIfEEfEEEEvT0_T1_)
        /*0098*/ 	.word	0x00000000


	//----- nvinfo : EIATTR_MIN_STACK_SIZE
	.align		4
.L_68:
        /*009c*/ 	.byte	0x04, 0x12
        /*009e*/ 	.short	(.L_70 - .L_69)
	.align		4
.L_69:
        /*00a0*/ 	.word	index@(_ZN3cub18CUB_300001_SM_10006detail11EmptyKernelIvEEvv)
        /*00a4*/ 	.word	0x00000000


	//----- nvinfo : EIATTR_MIN_STACK_SIZE
	.align		4
.L_70:
        /*00a8*/ 	.byte	0x04, 0x12
        /*00aa*/ 	.short	(.L_72 - .L_71)
	.align		4
.L_71:
        /*00ac*/ 	.word	index@(_Z6kernelfPfS_)
        /*00b0*/ 	.word	0x00000000
.L_72:


//--------------------- .nv.compat                --------------------------
	.section	.nv.compat,"",@"SHT_CUDA_COMPAT_INFO"
	.align	4
        /*0000*/ 	.byte	0x02, 0x09, 0x00, 0x00, 0x02, 0x02, 0x01, 0x00, 0x02, 0x05, 0x05, 0x00, 0x03, 0x07, 0x01, 0x01
        /*0010*/ 	.byte	0x02, 0x03, 0x00, 0x00, 0x02, 0x06, 0x01, 0x00, 0x04, 0x0b, 0x08, 0x00, 0x09, 0x00, 0x00, 0x00
        /*0020*/ 	.byte	0x00, 0x00, 0x00, 0x00


//--------------------- .nv.info._ZN3cub18CUB_300001_SM_10006detail9transform16transform_kernelINS2_10policy_hubILb1EN4cuda3std3__45tupleIJN6thrust24THRUST_300001_SM_1000_NS6detail15normal_iteratorINSA_10device_ptrIfEEEESF_EEEE10policy1000El7functorSF_JPfSK_EEEvT0_iT1_T2_DpNS2_10kernel_argIT3_EE --------------------------
	.section	.nv.info._ZN3cub18CUB_300001_SM_10006detail9transform16transform_kernelINS2_10policy_hubILb1EN4cuda3std3__45tupleIJN6thrust24THRUST_300001_SM_1000_NS6detail15normal_iteratorINSA_10device_ptrIfEEEESF_EEEE10policy1000El7functorSF_JPfSK_EEEvT0_iT1_T2_DpNS2_10kernel_argIT3_EE,"",@"SHT_CUDA_INFO"
	.sectionflags	@""
	.align	4


	//----- nvinfo : EIATTR_CUDA_API_VERSION
	.align		4
        /*0000*/ 	.byte	0x04, 0x37
        /*0002*/ 	.short	(.L_74 - .L_73)
.L_73:
        /*0004*/ 	.word	0x00000082


	//----- nvinfo : EIATTR_KPARAM_INFO
	.align		4
.L_74:
        /*0008*/ 	.byte	0x04, 0x17
        /*000a*/ 	.short	(.L_76 - .L_75)
.L_75:
        /*000c*/ 	.word	0x00000000
        /*0010*/ 	.short	0x0005
        /*0012*/ 	.short	0x0028
        /*0014*/ 	.byte	0x00, 0xf0, 0x41, 0x00


	//----- nvinfo : EIATTR_KPARAM_INFO
	.align		4
.L_76:
        /*0018*/ 	.byte	0x04, 0x17
        /*001a*/ 	.short	(.L_78 - .L_77)
.L_77:
        /*001c*/ 	.word	0x00000000
        /*0020*/ 	.short	0x0004
        /*0022*/ 	.short	0x0018
        /*0024*/ 	.byte	0x00, 0xf0, 0x41, 0x00


	//----- nvinfo : EIATTR_KPARAM_INFO
	.align		4
.L_78:
        /*0028*/ 	.byte	0x04, 0x17
        /*002a*/ 	.short	(.L_80 - .L_79)
.L_79:
        /*002c*/ 	.word	0x00000000
        /*0030*/ 	.short	0x0003
        /*0032*/ 	.short	0x0010
        /*0034*/ 	.byte	0x00, 0xf0, 0x21, 0x00


	//----- nvinfo : EIATTR_KPARAM_INFO
	.align		4
.L_80:
        /*0038*/ 	.byte	0x04, 0x17
        /*003a*/ 	.short	(.L_82 - .L_81)
.L_81:
        /*003c*/ 	.word	0x00000000
        /*0040*/ 	.short	0x0002
        /*0042*/ 	.short	0x000c
        /*0044*/ 	.byte	0x00, 0xf0, 0x11, 0x00


	//----- nvinfo : EIATTR_KPARAM_INFO
	.align		4
.L_82:
        /*0048*/ 	.byte	0x04, 0x17
        /*004a*/ 	.short	(.L_84 - .L_83)
.L_83:
        /*004c*/ 	.word	0x00000000
        /*0050*/ 	.short	0x0001
        /*0052*/ 	.short	0x0008
        /*0054*/ 	.byte	0x00, 0xf0, 0x11, 0x00


	//----- nvinfo : EIATTR_KPARAM_INFO
	.align		4
.L_84:
        /*0058*/ 	.byte	0x04, 0x17
        /*005a*/ 	.short	(.L_86 - .L_85)
.L_85:
        /*005c*/ 	.word	0x00000000
        /*0060*/ 	.short	0x0000
        /*0062*/ 	.short	0x0000
        /*0064*/ 	.byte	0x00, 0xf0, 0x21, 0x00


	//----- nvinfo : EIATTR_SPARSE_MMA_MASK
	.align		4
.L_86:
        /*0068*/ 	.byte	0x03, 0x50
        /*006a*/ 	.short	0x0000


	//----- nvinfo : EIATTR_MAXREG_COUNT
	.align		4
        /*006c*/ 	.byte	0x03, 0x1b
        /*006e*/ 	.short	0x00ff


	//----- nvinfo : EIATTR_MERCURY_ISA_VERSION
	.align		4
        /*0070*/ 	.byte	0x03, 0x5f
        /*0072*/ 	.short	0x0101


	//----- nvinfo : EIATTR_VRC_CTA_INIT_COUNT
	.align		4
        /*0074*/ 	.byte	0x02, 0x4a
	.zero		1
	.zero		1


	//----- nvinfo : EIATTR_EXIT_INSTR_OFFSETS
	.align		4
        /*0078*/ 	.byte	0x04, 0x1c
        /*007a*/ 	.short	(.L_88 - .L_87)


	//   ....[0]....
.L_87:
        /*007c*/ 	.word	0x000003e0


	//   ....[1]....
        /*0080*/ 	.word	0x00000d90


	//   ....[2]....
        /*0084*/ 	.word	0x000010c0


	//   ....[3]....
        /*0088*/ 	.word	0x00001280


	//   ....[4]....
        /*008c*/ 	.word	0x000012b0


	//   ....[5]....
        /*0090*/ 	.word	0x00001350


	//   ....[6]....
        /*0094*/ 	.word	0x00001370


	//   ....[7]....
        /*0098*/ 	.word	0x000018f0


	//   ....[8]....
        /*009c*/ 	.word	0x00001b90


	//   ....[9]....
        /*00a0*/ 	.word	0x00001ce0


	//   ....[10]....
        /*00a4*/ 	.word	0x00001d90


	//----- nvinfo : EIATTR_MAX_THREADS
	.align		4
.L_88:
        /*00a8*/ 	.byte	0x04, 0x05
        /*00aa*/ 	.short	(.L_90 - .L_89)
.L_89:
        /*00ac*/ 	.word	0x00000080
        /*00b0*/ 	.word	0x00000001
        /*00b4*/ 	.word	0x00000001


	//----- nvinfo : EIATTR_CRS_STACK_SIZE
	.align		4
.L_90:
        /*00b8*/ 	.byte	0x04, 0x1e
        /*00ba*/ 	.short	(.L_92 - .L_91)
.L_91:
        /*00bc*/ 	.word	0x00000000


	//----- nvinfo : EIATTR_CBANK_PARAM_SIZE
	.align		4
.L_92:
        /*00c0*/ 	.byte	0x03, 0x19
        /*00c2*/ 	.short	0x0038


	//----- nvinfo : EIATTR_PARAM_CBANK
	.align		4
        /*00c4*/ 	.byte	0x04, 0x0a
        /*00c6*/ 	.short	(.L_94 - .L_93)
	.align		4
.L_93:
        /*00c8*/ 	.word	index@(.nv.constant0._ZN3cub18CUB_300001_SM_10006detail9transform16transform_kernelINS2_10policy_hubILb1EN4cuda3std3__45tupleIJN6thrust24THRUST_300001_SM_1000_NS6detail15normal_iteratorINSA_10device_ptrIfEEEESF_EEEE10policy1000El7functorSF_JPfSK_EEEvT0_iT1_T2_DpNS2_10kernel_argIT3_EE)
        /*00cc*/ 	.short	0x0380
        /*00ce*/ 	.short	0x0038


	//----- nvinfo : EIATTR_SW_WAR
	.align		4
.L_94:
        /*00d0*/ 	.byte	0x04, 0x36
        /*00d2*/ 	.short	(.L_96 - .L_95)
.L_95:
        /*00d4*/ 	.word	0x00000008
.L_96:


//--------------------- .nv.info._ZN3cub18CUB_300001_SM_10006detail9transform16transform_kernelINS2_10policy_hubILb1EN4cuda3std3__45tupleIJN6thrust24THRUST_300001_SM_1000_NS6detail15normal_iteratorINSA_10device_ptrIfEEEESF_EEEE10policy1000Ei7functorSF_JPfSK_EEEvT0_iT1_T2_DpNS2_10kernel_argIT3_EE --------------------------
	.section	.nv.info._ZN3cub18CUB_300001_SM_10006detail9transform16transform_kernelINS2_10policy_hubILb1EN4cuda3std3__45tupleIJN6thrust24THRUST_300001_SM_1000_NS6detail15normal_iteratorINSA_10device_ptrIfEEEESF_EEEE10policy1000Ei7functorSF_JPfSK_EEEvT0_iT1_T2_DpNS2_10kernel_argIT3_EE,"",@"SHT_CUDA_INFO"
	.sectionflags	@""
	.align	4


	//----- nvinfo : EIATTR_CUDA_API_VERSION
	.align		4
        /*0000*/ 	.byte	0x04, 0x37
        /*0002*/ 	.short	(.L_98 - .L_97)
.L_97:
        /*0004*/ 	.word	0x00000082


	//----- nvinfo : EIATTR_KPARAM_INFO
	.align		4
.L_98:
        /*0008*/ 	.byte	0x04, 0x17
        /*000a*/ 	.short	(.L_100 - .L_99)
.L_99:
        /*000c*/ 	.word	0x00000000
        /*0010*/ 	.short	0x0005
        /*0012*/ 	.short	0x0028
        /*0014*/ 	.byte	0x00, 0xf0, 0x41, 0x00


	//----- nvinfo : EIATTR_KPARAM_INFO
	.align		4
.L_100:
        /*0018*/ 	.byte	0x04, 0x17
        /*001a*/ 	.short	(.L_102 - .L_101)
.L_101:
        /*001c*/ 	.word	0x00000000
        /*0020*/ 	.short	0x0004
        /*0022*/ 	.short	0x0018
        /*0024*/ 	.byte	0x00, 0xf0, 0x41, 0x00


	//----- nvinfo : EIATTR_KPARAM_INFO
	.align		4
.L_102:
        /*0028*/ 	.byte	0x04, 0x17
        /*002a*/ 	.short	(.L_104 - .L_103)
.L_103:
        /*002c*/ 	.word	0x00000000
        /*0030*/ 	.short	0x0003
        /*0032*/ 	.short	0x0010
        /*0034*/ 	.byte	0x00, 0xf0, 0x21, 0x00


	//----- nvinfo : EIATTR_KPARAM_INFO
	.align		4
.L_104:
        /*0038*/ 	.byte	0x04, 0x17
        /*003a*/ 	.short	(.L_106 - .L_105)
.L_105:
        /*003c*/ 	.word	0x00000000
        /*0040*/ 	.short	0x0002
        /*0042*/ 	.short	0x0008
        /*0044*/ 	.byte	0x00, 0xf0, 0x11, 0x00


	//----- nvinfo : EIATTR_KPARAM_INFO
	.align		4
.L_106:
        /*0048*/ 	.byte	0x04, 0x17
        /*004a*/ 	.short	(.L_108 - .L_107)
.L_107:
        /*004c*/ 	.word	0x00000000
        /*0050*/ 	.short	0x0001
        /*0052*/ 	.short	0x0004
        /*0054*/ 	.byte	0x00, 0xf0, 0x11, 0x00


	//----- nvinfo : EIATTR_KPARAM_INFO
	.align		4
.L_108:
        /*0058*/ 	.byte	0x04, 0x17
        /*005a*/ 	.short	(.L_110 - .L_109)
.L_109:
        /*005c*/ 	.word	0x00000000
        /*0060*/ 	.short	0x0000
        /*0062*/ 	.short	0x0000
        /*0064*/ 	.byte	0x00, 0xf0, 0x11, 0x00


	//----- nvinfo : EIATTR_SPARSE_MMA_MASK
	.align		4
.L_110:
        /*0068*/ 	.byte	0x03, 0x50
        /*006a*/ 	.short	0x0000


	//----- nvinfo : EIATTR_MAXREG_COUNT
	.align		4
        /*006c*/ 	.byte	0x03, 0x1b
        /*006e*/ 	.short	0x00ff


	//----- nvinfo : EIATTR_MERCURY_ISA_VERSION
	.align		4
        /*0070*/ 	.byte	0x03, 0x5f
        /*0072*/ 	.short	0x0101


	//----- nvinfo : EIATTR_VRC_CTA_INIT_COUNT
	.align		4
        /*0074*/ 	.byte	0x02, 0x4a
	.zero		1
	.zero		1


	//----- nvinfo : EIATTR_EXIT_INSTR_OFFSETS
	.align		4
        /*0078*/ 	.byte	0x04, 0x1c
        /*007a*/ 	.short	(.L_112 - .L_111)


	//   ....[0]....
.L_111:
        /*007c*/ 	.word	0x000002f0


	//   ....[1]....
        /*0080*/ 	.word	0x00000890


	//   ....[2]....
        /*0084*/ 	.word	0x00000b30


	//   ....[3]....
        /*0088*/ 	.word	0x00000c90


	//   ....[4]....
        /*008c*/ 	.word	0x00000d50


	//   ....[5]....
        /*0090*/ 	.word	0x00000d80


	//   ....[6]....
        /*0094*/ 	.word	0x00001380


	//   ....[7]....
        /*0098*/ 	.word	0x000016f0


	//   ....[8]....
        /*009c*/ 	.word	0x000018d0


	//   ....[9]....
        /*00a0*/ 	.word	0x00001900


	//   ....[10]....
        /*00a4*/ 	.word	0x000019b0


	//----- nvinfo : EIATTR_MAX_THREADS
	.align		4
.L_112:
        /*00a8*/ 	.byte	0x04, 0x05
        /*00aa*/ 	.short	(.L_114 - .L_113)
.L_113:
        /*00ac*/ 	.word	0x00000080
        /*00b0*/ 	.word	0x00000001
        /*00b4*/ 	.word	0x00000001


	//----- nvinfo : EIATTR_CRS_STACK_SIZE
	.align		4
.L_114:
        /*00b8*/ 	.byte	0x04, 0x1e
        /*00ba*/ 	.short	(.L_116 - .L_115)
.L_115:
        /*00bc*/ 	.word	0x00000000


	//----- nvinfo : EIATTR_CBANK_PARAM_SIZE
	.align		4
.L_116:
        /*00c0*/ 	.byte	0x03, 0x19
        /*00c2*/ 	.short	0x0038


	//----- nvinfo : EIATTR_PARAM_CBANK
	.align		4
        /*00c4*/ 	.byte	0x04, 0x0a
        /*00c6*/ 	.short	(.L_118 - .L_117)
	.align		4
.L_117:
        /*00c8*/ 	.word	index@(.nv.constant0._ZN3cub18CUB_300001_SM_10006detail9transform16transform_kernelINS2_10policy_hubILb1EN4cuda3std3__45tupleIJN6thrust24THRUST_300001_SM_1000_NS6detail15normal_iteratorINSA_10device_ptrIfEEEESF_EEEE10policy1000Ei7functorSF_JPfSK_EEEvT0_iT1_T2_DpNS2_10kernel_argIT3_EE)
        /*00cc*/ 	.short	0x0380
        /*00ce*/ 	.short	0x0038


	//----- nvinfo : EIATTR_SW_WAR
	.align		4
.L_118:
        /*00d0*/ 	.byte	0x04, 0x36
        /*00d2*/ 	.short	(.L_120 - .L_119)
.L_119:
        /*00d4*/ 	.word	0x00000008
.L_120:


//--------------------- .nv.info._ZN3cub18CUB_300001_SM_10006detail8for_each13static_kernelINS2_12policy_hub_t12policy_500_tEmN6thrust24THRUST_300001_SM_1000_NS8cuda_cub20__uninitialized_fill7functorINS7_10device_ptrIfEEfEEEEvT0_T1_ --------------------------
	.section	.nv.info._ZN3cub18CUB_300001_SM_10006detail8for_each13static_kernelINS2_12policy_hub_t12policy_500_tEmN6thrust24THRUST_300001_SM_1000_NS8cuda_cub20__uninitialized_fill7functorINS7_10device_ptrIfEEfEEEEvT0_T1_,"",@"SHT_CUDA_INFO"
	.sectionflags	@""
	.align	4


	//----- nvinfo : EIATTR_CUDA_API_VERSION
	.align		4
        /*0000*/ 	.byte	0x04, 0x37
        /*0002*/ 	.short	(.L_122 - .L_121)
.L_121:
        /*0004*/ 	.word	0x00000082


	//----- nvinfo : EIATTR_KPARAM_INFO
	.align		4
.L_122:
        /*0008*/ 	.byte	0x04, 0x17
        /*000a*/ 	.short	(.L_124 - .L_123)
.L_123:
        /*000c*/ 	.word	0x00000000
        /*0010*/ 	.short	0x0001
        /*0012*/ 	.short	0x0008
        /*0014*/ 	.byte	0x00, 0xf0, 0x41, 0x00


	//----- nvinfo : EIATTR_KPARAM_INFO
	.align		4
.L_124:
        /*0018*/ 	.byte	0x04, 0x17
        /*001a*/ 	.short	(.L_126 - .L_125)
.L_125:
        /*001c*/ 	.word	0x00000000
        /*0020*/ 	.short	0x0000
        /*0022*/ 	.short	0x0000
        /*0024*/ 	.byte	0x00, 0xf0, 0x21, 0x00


	//----- nvinfo : EIATTR_SPARSE_MMA_MASK
	.align		4
.L_126:
        /*0028*/ 	.byte	0x03, 0x50
        /*002a*/ 	.short	0x0000


	//----- nvinfo : EIATTR_MAXREG_COUNT
	.align		4
        /*002c*/ 	.byte	0x03, 0x1b
        /*002e*/ 	.short	0x00ff


	//----- nvinfo : EIATTR_MERCURY_ISA_VERSION
	.align		4
        /*0030*/ 	.byte	0x03, 0x5f
        /*0032*/ 	.short	0x0101


	//----- nvinfo : EIATTR_VRC_CTA_INIT_COUNT
	.align		4
        /*0034*/ 	.byte	0x02, 0x4a
	.zero		1
	.zero		1


	//----- nvinfo : EIATTR_EXIT_INSTR_OFFSETS
	.align		4
        /*0038*/ 	.byte	0x04, 0x1c
        /*003a*/ 	.short	(.L_128 - .L_127)


	//   ....[0]....
.L_127:
        /*003c*/ 	.word	0x00000130


	//   ....[1]....
        /*0040*/ 	.word	0x00000230


	//   ....[2]....
        /*0044*/ 	.word	0x00000260


	//----- nvinfo : EIATTR_MAX_THREADS
	.align		4
.L_128:
        /*0048*/ 	.byte	0x04, 0x05
        /*004a*/ 	.short	(.L_130 - .L_129)
.L_129:
        /*004c*/ 	.word	0x00000100
        /*0050*/ 	.word	0x00000001
        /*0054*/ 	.word	0x00000001


	//----- nvinfo : EIATTR_CBANK_PARAM_SIZE
	.align		4
.L_130:
        /*0058*/ 	.byte	0x03, 0x19
        /*005a*/ 	.short	0x0018


	//----- nvinfo : EIATTR_PARAM_CBANK
	.align		4
        /*005c*/ 	.byte	0x04, 0x0a
        /*005e*/ 	.short	(.L_132 - .L_131)
	.align		4
.L_131:
        /*0060*/ 	.word	index@(.nv.constant0._ZN3cub18CUB_300001_SM_10006detail8for_each13static_kernelINS2_12policy_hub_t12policy_500_tEmN6thrust24THRUST_300001_SM_1000_NS8cuda_cub20__uninitialized_fill7functorINS7_10device_ptrIfEEfEEEEvT0_T1_)
        /*0064*/ 	.short	0x0380
        /*0066*/ 	.short	0x0018


	//----- nvinfo : EIATTR_SW_WAR
	.align		4
.L_132:
        /*0068*/ 	.byte	0x04, 0x36
        /*006a*/ 	.short	(.L_134 - .L_133)
.L_133:
        /*006c*/ 	.word	0x00000008
.L_134:


//--------------------- .nv.info._ZN3cub18CUB_300001_SM_10006detail11EmptyKernelIvEEvv --------------------------
	.section	.nv.info._ZN3cub18CUB_300001_SM_10006detail11EmptyKernelIvEEvv,"",@"SHT_CUDA_INFO"
	.sectionflags	@""
	.align	4


	//----- nvinfo : EIATTR_CUDA_API_VERSION
	.align		4
        /*0000*/ 	.byte	0x04, 0x37
        /*0002*/ 	.short	(.L_136 - .L_135)
.L_135:
        /*0004*/ 	.word	0x00000082


	//----- nvinfo : EIATTR_SPARSE_MMA_MASK
	.align		4
.L_136:
        /*0008*/ 	.byte	0x03, 0x50
        /*000a*/ 	.short	0x0000


	//----- nvinfo : EIATTR_MAXREG_COUNT
	.align		4
        /*000c*/ 	.byte	0x03, 0x1b
        /*000e*/ 	.short	0x00ff


	//----- nvinfo : EIATTR_MERCURY_ISA_VERSION
	.align		4
        /*0010*/ 	.byte	0x03, 0x5f
        /*0012*/ 	.short	0x0101


	//----- nvinfo : EIATTR_VRC_CTA_INIT_COUNT
	.align		4
        /*0014*/ 	.byte	0x02, 0x4a
	.zero		1
	.zero		1


	//----- nvinfo : EIATTR_EXIT_INSTR_OFFSETS
	.align		4
        /*0018*/ 	.byte	0x04, 0x1c
        /*001a*/ 	.short	(.L_138 - .L_137)


	//   ....[0]....
.L_137:
        /*001c*/ 	.word	0x00000010


	//----- nvinfo : EIATTR_SW_WAR
	.align		4
.L_138:
        /*0020*/ 	.byte	0x04, 0x36
        /*0022*/ 	.short	(.L_140 - .L_139)
.L_139:
        /*0024*/ 	.word	0x00000008
.L_140:


//--------------------- .nv.info._Z6kernelfPfS_   --------------------------
	.section	.nv.info._Z6kernelfPfS_,"",@"SHT_CUDA_INFO"
	.sectionflags	@""
	.align	4


	//----- nvinfo : EIATTR_CUDA_API_VERSION
	.align		4
        /*0000*/ 	.byte	0x04, 0x37
        /*0002*/ 	.short	(.L_142 - .L_141)
.L_141:
        /*0004*/ 	.word	0x00000082


	//----- nvinfo : EIATTR_KPARAM_INFO
	.align		4
.L_142:
        /*0008*/ 	.byte	0x04, 0x17
        /*000a*/ 	.short	(.L_144 - .L_143)
.L_143:
        /*000c*/ 	.word	0x00000000
        /*0010*/ 	.short	0x0002
        /*0012*/ 	.short	0x0010
        /*0014*/ 	.byte	0x00, 0xf5, 0x21, 0x00


	//----- nvinfo : EIATTR_KPARAM_INFO
	.align		4
.L_144:
        /*0018*/ 	.byte	0x04, 0x17
        /*001a*/ 	.short	(.L_146 - .L_145)
.L_145:
        /*001c*/ 	.word	0x00000000
        /*0020*/ 	.short	0x0001
        /*0022*/ 	.short	0x0008
        /*0024*/ 	.byte	0x00, 0xf5, 0x21, 0x00


	//----- nvinfo : EIATTR_KPARAM_INFO
	.align		4
.L_146:
        /*0028*/ 	.byte	0x04, 0x17
        /*002a*/ 	.short	(.L_148 - .L_147)
.L_147:
        /*002c*/ 	.word	0x00000000
        /*0030*/ 	.short	0x0000
        /*0032*/ 	.short	0x0000
        /*0034*/ 	.byte	0x00, 0xf0, 0x11, 0x00


	//----- nvinfo : EIATTR_SPARSE_MMA_MASK
	.align		4
.L_148:
        /*0038*/ 	.byte	0x03, 0x50
        /*003a*/ 	.short	0x0000


	//----- nvinfo : EIATTR_MAXREG_COUNT
	.align		4
        /*003c*/ 	.byte	0x03, 0x1b
        /*003e*/ 	.short	0x00ff


	//----- nvinfo : EIATTR_MERCURY_ISA_VERSION
	.align		4
        /*0040*/ 	.byte	0x03, 0x5f
        /*0042*/ 	.short	0x0101


	//----- nvinfo : EIATTR_VRC_CTA_INIT_COUNT
	.align		4
        /*0044*/ 	.byte	0x02, 0x4a
	.zero		1
	.zero		1


	//----- nvinfo : EIATTR_EXIT_INSTR_OFFSETS
	.align		4
        /*0048*/ 	.byte	0x04, 0x1c
        /*004a*/ 	.short	(.L_150 - .L_149)


	//   ....[0]....
.L_149:
        /*004c*/ 	.word	0x000000c0


	//   ....[1]....
        /*0050*/ 	.word	0x00000170


	//----- nvinfo : EIATTR_CRS_STACK_SIZE
	.align		4
.L_150:
        /*0054*/ 	.byte	0x04, 0x1e
        /*0056*/ 	.short	(.L_152 - .L_151)
.L_151:
        /*0058*/ 	.word	0x00000000


	//----- nvinfo : EIATTR_CBANK_PARAM_SIZE
	.align		4
.L_152:
        /*005c*/ 	.byte	0x03, 0x19
        /*005e*/ 	.short	0x0018


	//----- nvinfo : EIATTR_PARAM_CBANK
	.align		4
        /*0060*/ 	.byte	0x04, 0x0a
        /*0062*/ 	.short	(.L_154 - .L_153)
	.align		4
.L_153:
        /*0064*/ 	.word	index@(.nv.constant0._Z6kernelfPfS_)
        /*0068*/ 	.short	0x0380
        /*006a*/ 	.short	0x0018


	//----- nvinfo : EIATTR_SW_WAR
	.align		4
.L_154:
        /*006c*/ 	.byte	0x04, 0x36
        /*006e*/ 	.short	(.L_156 - .L_155)
.L_155:
        /*0070*/ 	.word	0x00000008
.L_156:


//--------------------- .nv.callgraph             --------------------------
	.section	.nv.callgraph,"",@"SHT_CUDA_CALLGRAPH"
	.align	4
	.sectionentsize	8
	.align		4
        /*0000*/ 	.word	0x00000000
	.align		4
        /*0004*/ 	.word	0xffffffff
	.align		4
        /*0008*/ 	.word	0x00000000
	.align		4
        /*000c*/ 	.word	0xfffffffe
	.align		4
        /*0010*/ 	.word	0x00000000
	.align		4
        /*0014*/ 	.word	0xfffffffd
	.align		4
        /*0018*/ 	.word	0x00000000
	.align		4
        /*001c*/ 	.word	0xfffffffc


//--------------------- .nv.constant4             --------------------------
	.section	.nv.constant4,"a",@progbits
	.align	8
	.align		8
.nv.constant4:
        /*0000*/ 	.dword	_ZN34_INTERNAL_2723c283_4_k_cu_6a3597c14cuda3std3__45__cpo5beginE
	.align		8
        /*0008*/ 	.dword	_ZN34_INTERNAL_2723c283_4_k_cu_6a3597c14cuda3std3__45__cpo3endE
	.align		8
        /*0010*/ 	.dword	_ZN34_INTERNAL_2723c283_4_k_cu_6a3597c14cuda3std3__45__cpo6cbeginE
	.align		8
        /*0018*/ 	.dword	_ZN34_INTERNAL_2723c283_4_k_cu_6a3597c14cuda3std3__45__cpo4cendE
	.align		8
        /*0020*/ 	.dword	_ZN34_INTERNAL_2723c283_4_k_cu_6a3597c14cuda3std3__45__cpo6rbeginE
	.align		8
        /*0028*/ 	.dword	_ZN34_INTERNAL_2723c283_4_k_cu_6a3597c14cuda3std3__45__cpo4rendE
	.align		8
        /*0030*/ 	.dword	_ZN34_INTERNAL_2723c283_4_k_cu_6a3597c14cuda3std3__45__cpo7crbeginE
	.align		8
        /*0038*/ 	.dword	_ZN34_INTERNAL_2723c283_4_k_cu_6a3597c14cuda3std3__45__cpo5crendE
	.align		8
        /*0040*/ 	.dword	_ZN34_INTERNAL_2723c283_4_k_cu_6a3597c14cuda3std3__436_GLOBAL__N__2723c283_4_k_cu_6a3597c16ignoreE
	.align		8
        /*0048*/ 	.dword	_ZN34_INTERNAL_2723c283_4_k_cu_6a3597c14cuda3std3__419piecewise_constructE
	.align		8
        /*0050*/ 	.dword	_ZN34_INTERNAL_2723c283_4_k_cu_6a3597c14cuda3std3__48in_placeE
	.align		8
        /*0058*/ 	.dword	_ZN34_INTERNAL_2723c283_4_k_cu_6a3597c14cuda3std3__420unreachable_sentinelE
	.align		8
        /*0060*/ 	.dword	_ZN34_INTERNAL_2723c283_4_k_cu_6a3597c14cuda3std3__47nulloptE
	.align		8
        /*0068*/ 	.dword	_ZN34_INTERNAL_2723c283_4_k_cu_6a3597c14cuda3std3__48unexpectE
	.align		8
        /*0070*/ 	.dword	_ZN34_INTERNAL_2723c283_4_k_cu_6a3597c14cuda3std6ranges3__45__cpo4swapE
	.align		8
        /*0078*/ 	.dword	_ZN34_INTERNAL_2723c283_4_k_cu_6a3597c14cuda3std6ranges3__45__cpo9iter_moveE
	.align		8
        /*0080*/ 	.dword	_ZN34_INTERNAL_2723c283_4_k_cu_6a3597c14cuda3std6ranges3__45__cpo5beginE
	.align		8
        /*0088*/ 	.dword	_ZN34_INTERNAL_2723c283_4_k_cu_6a3597c14cuda3std6ranges3__45__cpo3endE
	.align		8
        /*0090*/ 	.dword	_ZN34_INTERNAL_2723c283_4_k_cu_6a3597c14cuda3std6ranges3__45__cpo6cbeginE
	.align		8
        /*0098*/ 	.dword	_ZN34_INTERNAL_2723c283_4_k_cu_6a3597c14cuda3std6ranges3__45__cpo4cendE
	.align		8
        /*00a0*/ 	.dword	_ZN34_INTERNAL_2723c283_4_k_cu_6a3597c14cuda3std6ranges3__45__cpo7advanceE
	.align		8
        /*00a8*/ 	.dword	_ZN34_INTERNAL_2723c283_4_k_cu_6a3597c14cuda3std6ranges3__45__cpo9iter_swapE
	.align		8
        /*00b0*/ 	.dword	_ZN34_INTERNAL_2723c283_4_k_cu_6a3597c14cuda3std6ranges3__45__cpo4nextE
	.align		8
        /*00b8*/ 	.dword	_ZN34_INTERNAL_2723c283_4_k_cu_6a3597c14cuda3std6ranges3__45__cpo4prevE
	.align		8
        /*00c0*/ 	.dword	_ZN34_INTERNAL_2723c283_4_k_cu_6a3597c14cuda3std6ranges3__45__cpo4dataE
	.align		8
        /*00c8*/ 	.dword	_ZN34_INTERNAL_2723c283_4_k_cu_6a3597c14cuda3std6ranges3__45__cpo5cdataE
	.align		8
        /*00d0*/ 	.dword	_ZN34_INTERNAL_2723c283_4_k_cu_6a3597c14cuda3std6ranges3__45__cpo4sizeE
	.align		8
        /*00d8*/ 	.dword	_ZN34_INTERNAL_2723c283_4_k_cu_6a3597c14cuda3std6ranges3__45__cpo5ssizeE
	.align		8
        /*00e0*/ 	.dword	_ZN34_INTERNAL_2723c283_4_k_cu_6a3597c14cuda3std6ranges3__45__cpo8distanceE
	.align		8
        /*00e8*/ 	.dword	_ZN34_INTERNAL_2723c283_4_k_cu_6a3597c16thrust24THRUST_300001_SM_1000_NS8cuda_cub3parE
	.align		8
        /*00f0*/ 	.dword	_ZN34_INTERNAL_2723c283_4_k_cu_6a3597c16thrust24THRUST_300001_SM_1000_NS8cuda_cub10par_nosyncE
	.align		8
        /*00f8*/ 	.dword	_ZN34_INTERNAL_2723c283_4_k_cu_6a3597c16thrust24THRUST_300001_SM_1000_NS6system6detail10sequential3seqE
	.align		8
        /*0100*/ 	.dword	_ZN34_INTERNAL_2723c283_4_k_cu_6a3597c16thrust24THRUST_300001_SM_1000_NS12placeholders2_1E
	.align		8
        /*0108*/ 	.dword	_ZN34_INTERNAL_2723c283_4_k_cu_6a3597c16thrust24THRUST_300001_SM_1000_NS12placeholders2_2E
	.align		8
        /*0110*/ 	.dword	_ZN34_INTERNAL_2723c283_4_k_cu_6a3597c16thrust24THRUST_300001_SM_1000_NS12placeholders2_3E
	.align		8
        /*0118*/ 	.dword	_ZN34_INTERNAL_2723c283_4_k_cu_6a3597c16thrust24THRUST_300001_SM_1000_NS12placeholders2_4E
	.align		8
        /*0120*/ 	.dword	_ZN34_INTERNAL_2723c283_4_k_cu_6a3597c16thrust24THRUST_300001_SM_1000_NS12placeholders2_5E
	.align		8
        /*0128*/ 	.dword	_ZN34_INTERNAL_2723c283_4_k_cu_6a3597c16thrust24THRUST_300001_SM_1000_NS12placeholders2_6E
	.align		8
        /*0130*/ 	.dword	_ZN34_INTERNAL_2723c283_4_k_cu_6a3597c16thrust24THRUST_300001_SM_1000_NS12placeholders2_7E
	.align		8
        /*0138*/ 	.dword	_ZN34_INTERNAL_2723c283_4_k_cu_6a3597c16thrust24THRUST_300001_SM_1000_NS12placeholders2_8E
	.align		8
        /*0140*/ 	.dword	_ZN34_INTERNAL_2723c283_4_k_cu_6a3597c16thrust24THRUST_300001_SM_1000_NS12placeholders2_9E
	.align		8
        /*0148*/ 	.dword	_ZN34_INTERNAL_2723c283_4_k_cu_6a3597c16thrust24THRUST_300001_SM_1000_NS12placeholders3_10E
	.align		8
        /*0150*/ 	.dword	_ZN34_INTERNAL_2723c283_4_k_cu_6a3597c16thrust24THRUST_300001_SM_1000_NS3seqE


//--------------------- .text._ZN3cub18CUB_300001_SM_10006detail9transform16transform_kernelINS2_10policy_hubILb1EN4cuda3std3__45tupleIJN6thrust24THRUST_300001_SM_1000_NS6detail15normal_iteratorINSA_10device_ptrIfEEEESF_EEEE10policy1000El7functorSF_JPfSK_EEEvT0_iT1_T2_DpNS2_10kernel_argIT3_EE --------------------------
	.section	.text._ZN3cub18CUB_300001_SM_10006detail9transform16transform_kernelINS2_10policy_hubILb1EN4cuda3std3__45tupleIJN6thrust24THRUST_300001_SM_1000_NS6detail15normal_iteratorINSA_10device_ptrIfEEEESF_EEEE10policy1000El7functorSF_JPfSK_EEEvT0_iT1_T2_DpNS2_10kernel_argIT3_EE,"ax",@progbits
	.align	128
        .global         _ZN3cub18CUB_300001_SM_10006detail9transform16transform_kernelINS2_10policy_hubILb1EN4cuda3std3__45tupleIJN6thrust24THRUST_300001_SM_1000_NS6detail15normal_iteratorINSA_10device_ptrIfEEEESF_EEEE10policy1000El7functorSF_JPfSK_EEEvT0_iT1_T2_DpNS2_10kernel_argIT3_EE
        .type           _ZN3cub18CUB_300001_SM_10006detail9transform16transform_kernelINS2_10policy_hubILb1EN4cuda3std3__45tupleIJN6thrust24THRUST_300001_SM_1000_NS6detail15normal_iteratorINSA_10device_ptrIfEEEESF_EEEE10policy1000El7functorSF_JPfSK_EEEvT0_iT1_T2_DpNS2_10kernel_argIT3_EE,@function
        .size           _ZN3cub18CUB_300001_SM_10006detail9transform16transform_kernelINS2_10policy_hubILb1EN4cuda3std3__45tupleIJN6thrust24THRUST_300001_SM_1000_NS6detail15normal_iteratorINSA_10device_ptrIfEEEESF_EEEE10policy1000El7functorSF_JPfSK_EEEvT0_iT1_T2_DpNS2_10kernel_argIT3_EE,(.L_x_39 - _ZN3cub18CUB_300001_SM_10006detail9transform16transform_kernelINS2_10policy_hubILb1EN4cuda3std3__45tupleIJN6thrust24THRUST_300001_SM_1000_NS6detail15normal_iteratorINSA_10device_ptrIfEEEESF_EEEE10policy1000El7functorSF_JPfSK_EEEvT0_iT1_T2_DpNS2_10kernel_argIT3_EE)
        .other          _ZN3cub18CUB_300001_SM_10006detail9transform16transform_kernelINS2_10policy_hubILb1EN4cuda3std3__45tupleIJN6thrust24THRUST_300001_SM_1000_NS6detail15normal_iteratorINSA_10device_ptrIfEEEESF_EEEE10policy1000El7functorSF_JPfSK_EEEvT0_iT1_T2_DpNS2_10kernel_argIT3_EE,@"STO_CUDA_ENTRY STV_DEFAULT"
_ZN3cub18CUB_300001_SM_10006detail9transform16transform_kernelINS2_10policy_hubILb1EN4cuda3std3__45tupleIJN6thrust24THRUST_300001_SM_1000_NS6detail15normal_iteratorINSA_10device_ptrIfEEEESF_EEEE10policy1000El7functorSF_JPfSK_EEEvT0_iT1_T2_DpNS2_10kernel_argIT3_EE:
.text._ZN3cub18CUB_300001_SM_10006detail9transform16transform_kernelINS2_10policy_hubILb1EN4cuda3std3__45tupleIJN6thrust24THRUST_300001_SM_1000_NS6detail15normal_iteratorINSA_10device_ptrIfEEEESF_EEEE10policy1000El7functorSF_JPfSK_EEEvT0_iT1_T2_DpNS2_10kernel_argIT3_EE:
[----:B------:R-:W-:Y:S08]  /*0000*/  LDC R1, c[0x0][0x37c] ;  /* 0x0000df00ff017b82 */ /* 0x000ff00000000800 */
[----:B------:R-:W0:Y:S01]  /*0010*/  LDC R10, c[0x0][0x388] ;  /* 0x0000e200ff0a7b82 */ /* 0x000e220000000800 */
[----:B------:R-:W1:Y:S01]  /*0020*/  LDCU.64 UR4, c[0x0][0x380] ;  /* 0x00007000ff0477ac */ /* 0x000e620008000a00 */
[----:B------:R-:W2:Y:S01]  /*0030*/  S2R R7, SR_TID.X ;  /* 0x0000000000077919 */ /* 0x000ea20000002100 */
[----:B------:R-:W-:Y:S05]  /*0040*/  BSSY.RECONVERGENT B0, `(.L_x_0) ;  /* 0x0000029000007945 */ /* 0x000fea0003800200 */
[----:B------:R-:W3:Y:S01]  /*0050*/  S2UR UR12, SR_CTAID.X ;  /* 0x00000000000c79c3 */ /* 0x000ee20000002500 */
[----:B0-----:R-:W-:-:S04]  /*0060*/  SHF.L.U32 R5, R10, 0x7, RZ ;  /* 0x000000070a057819 */ /* 0x001fc800000006ff */
[----:B------:R-:W-:Y:S01]  /*0070*/  SHF.R.S32.HI R0, RZ, 0x1f, R5 ;  /* 0x0000001fff007819 */ /* 0x000fe20000011405 */
[----:B---3--:R-:W-:-:S04]  /*0080*/  IMAD.WIDE.U32 R2, R5, UR12, RZ ;  /* 0x0000000c05027c25 */ /* 0x008fc8000f8e00ff */
[----:B------:R-:W-:Y:S01]  /*0090*/  IMAD R9, R0, UR12, RZ ;  /* 0x0000000c00097c24 */ /* 0x000fe2000f8e02ff */
[----:B-1----:R-:W-:-:S04]  /*00a0*/  IADD3 R4, P1, PT, -R2, UR4, RZ ;  /* 0x0000000402047c10 */ /* 0x002fc8000ff3e1ff */
[----:B------:R-:W-:Y:S02]  /*00b0*/  IADD3 R9, PT, PT, R3, R9, RZ ;  /* 0x0000000903097210 */ /* 0x000fe40007ffe0ff */
[----:B------:R-:W-:Y:S02]  /*00c0*/  ISETP.LT.U32.AND P0, PT, R4, R5, PT ;  /* 0x000000050400720c */ /* 0x000fe40003f01070 */
[----:B------:R-:W-:-:S04]  /*00d0*/  IADD3.X R11, PT, PT, ~R9, UR5, RZ, P1, !PT ;  /* 0x00000005090b7c10 */ /* 0x000fc80008ffe5ff */
[----:B------:R-:W-:Y:S02]  /*00e0*/  ISETP.LT.AND.EX P0, PT, R11, R0, PT, P0 ;  /* 0x000000000b00720c */ /* 0x000fe40003f01300 */
[----:B--2---:R-:W-:Y:S02]  /*00f0*/  SHF.L.U32 R11, R7, 0x7, RZ ;  /* 0x00000007070b7819 */ /* 0x004fe400000006ff */
[----:B------:R-:W-:-:S04]  /*0100*/  SEL R0, R4, R5, P0 ;  /* 0x0000000504007207 */ /* 0x000fc80000000000 */
[----:B------:R-:W-:-:S04]  /*0110*/  SHF.L.U32 R4, R0, 0x2, RZ ;  /* 0x0000000200047819 */ /* 0x000fc800000006ff */
[----:B------:R-:W-:-:S13]  /*0120*/  ISETP.GE.AND P0, PT, R11, R4, PT ;  /* 0x000000040b00720c */ /* 0x000fda0003f06270 */
[----:B------:R-:W-:Y:S05]  /*0130*/  @P0 BRA `(.L_x_1) ;  /* 0x0000000000640947 */ /* 0x000fea0003800000 */
[----:B------:R-:W0:Y:S01]  /*0140*/  LDCU.64 UR4, c[0x0][0x398] ;  /* 0x00007300ff0477ac */ /* 0x000e220008000a00 */
[C---:B------:R-:W-:Y:S01]  /*0150*/  SHF.L.U32 R6, R2.reuse, 0x2, RZ ;  /* 0x0000000202067819 */ /* 0x040fe200000006ff */
[----:B------:R-:W-:Y:S01]  /*0160*/  BSSY.RECONVERGENT B1, `(.L_x_2) ;  /* 0x000000c000017945 */ /* 0x000fe20003800200 */
[----:B------:R-:W-:Y:S02]  /*0170*/  SHF.L.U64.HI R8, R2, 0x2, R9 ;  /* 0x0000000202087819 */ /* 0x000fe40000010209 */
[----:B------:R-:W-:Y:S02]  /*0180*/  MOV R15, R11 ;  /* 0x0000000b000f7202 */ /* 0x000fe40000000f00 */
[----:B0-----:R-:W-:-:S04]  /*0190*/  IADD3 R12, P0, PT, R6, UR4, RZ ;  /* 0x00000004060c7c10 */ /* 0x001fc8000ff1e0ff */
[----:B------:R-:W-:-:S03]  /*01a0*/  IADD3.X R13, PT, PT, R8, UR5, RZ, P0, !PT ;  /* 0x00000005080d7c10 */ /* 0x000fc600087fe4ff */
[----:B------:R-:W-:-:S07]  /*01b0*/  IMAD.WIDE.U32 R12, R7, 0x80, R12 ;  /* 0x00000080070c7825 */ /* 0x000fce00078e000c */
.L_x_3:
[----:B------:R-:W-:Y:S01]  /*01c0*/  IADD3 R15, PT, PT, R15, 0x4000, RZ ;  /* 0x000040000f0f7810 */ /* 0x000fe20007ffe0ff */
[----:B------:R0:W-:Y:S03]  /*01d0*/  CCTL.E.PF2 [R12] ;  /* 0x000000000c00798f */ /* 0x0001e60000800100 */
[----:B------:R-:W-:Y:S02]  /*01e0*/  ISETP.GE.AND P0, PT, R15, R4, PT ;  /* 0x000000040f00720c */ /* 0x000fe40003f06270 */
[----:B0-----:R-:W-:-:S04]  /*01f0*/  IADD3 R12, P1, PT, R12, 0x4000, RZ ;  /* 0x000040000c0c7810 */ /* 0x001fc80007f3e0ff */
[----:B------:R-:W-:-:S07]  /*0200*/  IADD3.X R13, PT, PT, RZ, R13, RZ, P1, !PT ;  /* 0x0000000dff0d7210 */ /* 0x000fce0000ffe4ff */
[----:B------:R-:W-:Y:S05]  /*0210*/  @!P0 BRA `(.L_x_3) ;  /* 0xfffffffc00e88947 */ /* 0x000fea000383ffff */
[----:B------:R-:W-:Y:S05]  /*0220*/  BSYNC.RECONVERGENT B1 ;  /* 0x0000000000017941 */ /* 0x000fea0003800200 */
.L_x_2:
[----:B------:R-:W0:Y:S02]  /*0230*/  LDCU.64 UR4, c[0x0][0x3a8] ;  /* 0x00007500ff0477ac */ /* 0x000e240008000a00 */
[----:B0-----:R-:W-:-:S04]  /*0240*/  IADD3 R12, P0, PT, R6, UR4, RZ ;  /* 0x00000004060c7c10 */ /* 0x001fc8000ff1e0ff */
[----:B------:R-:W-:-:S03]  /*0250*/  IADD3.X R13, PT, PT, R8, UR5, RZ, P0, !PT ;  /* 0x00000005080d7c10 */ /* 0x000fc600087fe4ff */
[----:B------:R-:W-:-:S07]  /*0260*/  IMAD.WIDE.U32 R12, R7, 0x80, R12 ;  /* 0x00000080070c7825 */ /* 0x000fce00078e000c */
.L_x_4:
[----:B------:R-:W-:Y:S01]  /*0270*/  VIADD R11, R11, 0x4000 ;  /* 0x000040000b0b7836 */ /* 0x000fe20000000000 */
[----:B------:R0:W-:Y:S04]  /*0280*/  CCTL.E.PF2 [R12] ;  /* 0x000000000c00798f */ /* 0x0001e80000800100 */
[----:B------:R-:W-:Y:S02]  /*0290*/  ISETP.GE.AND P0, PT, R11, R4, PT ;  /* 0x000000040b00720c */ /* 0x000fe40003f06270 */
[----:B0-----:R-:W-:-:S04]  /*02a0*/  IADD3 R12, P1, PT, R12, 0x4000, RZ ;  /* 0x000040000c0c7810 */ /* 0x001fc80007f3e0ff */
[----:B------:R-:W-:-:S07]  /*02b0*/  IADD3.X R13, PT, PT, RZ, R13, RZ, P1, !PT ;  /* 0x0000000dff0d7210 */ /* 0x000fce0000ffe4ff */
[----:B------:R-:W-:Y:S05]  /*02c0*/  @!P0 BRA `(.L_x_4) ;  /* 0xfffffffc00e88947 */ /* 0x000fea000383ffff */
.L_x_1:
[----:B------:R-:W-:Y:S05]  /*02d0*/  BSYNC.RECONVERGENT B0 ;  /* 0x0000000000007941 */ /* 0x000fea0003800200 */
.L_x_0:
[----:B------:R-:W0:Y:S01]  /*02e0*/  LDCU.128 UR8, c[0x0][0x390] ;  /* 0x00007200ff0877ac */ /* 0x000e220008000c00 */
[----:B------:R-:W-:Y:S02]  /*02f0*/  ISETP.NE.AND P0, PT, R5, R0, PT ;  /* 0x000000000500720c */ /* 0x000fe40003f05270 */
[C---:B------:R-:W-:Y:S01]  /*0300*/  SHF.L.U32 R8, R2.reuse, 0x2, RZ ;  /* 0x0000000202087819 */ /* 0x040fe200000006ff */
[----:B------:R-:W1:Y:S01]  /*0310*/  LDCU.64 UR6, c[0x0][0x3a8] ;  /* 0x00007500ff0677ac */ /* 0x000e620008000a00 */
[----:B------:R-:W-:Y:S02]  /*0320*/  SHF.L.U64.HI R9, R2, 0x2, R9 ;  /* 0x0000000202097819 */ /* 0x000fe40000010209 */
[C---:B------:R-:W-:Y:S01]  /*0330*/  R2UR UR13, R8.reuse ;  /* 0x00000000080d72ca */ /* 0x040fe200000e0000 */
[----:B------:R-:W2:Y:S01]  /*0340*/  LDCU.64 UR14, c[0x0][0x358] ;  /* 0x00006b00ff0e77ac */ /* 0x000ea20008000a00 */
[----:B------:R-:W-:Y:S02]  /*0350*/  R2UR UR16, R9 ;  /* 0x00000000091072ca */ /* 0x000fe400000e0000 */
[----:B0-----:R-:W-:-:S02]  /*0360*/  IADD3 R2, P2, PT, R8, UR10, RZ ;  /* 0x0000000a08027c10 */ /* 0x001fc4000ff5e0ff */
[C---:B-1----:R-:W-:Y:S02]  /*0370*/  IADD3 R4, P3, PT, R8.reuse, UR6, RZ ;  /* 0x0000000608047c10 */ /* 0x042fe4000ff7e0ff */
[----:B------:R-:W-:Y:S02]  /*0380*/  IADD3 R8, P1, PT, R8, UR8, RZ ;  /* 0x0000000808087c10 */ /* 0x000fe4000ff3e0ff */
[C---:B------:R-:W-:Y:S02]  /*0390*/  IADD3.X R3, PT, PT, R9.reuse, UR11, RZ, P2, !PT ;  /* 0x0000000b09037c10 */ /* 0x040fe400097fe4ff */
[C---:B------:R-:W-:Y:S02]  /*03a0*/  IADD3.X R5, PT, PT, R9.reuse, UR7, RZ, P3, !PT ;  /* 0x0000000709057c10 */ /* 0x040fe40009ffe4ff */
[----:B------:R-:W-:Y:S01]  /*03b0*/  IADD3.X R9, PT, PT, R9, UR9, RZ, P1, !PT ;  /* 0x0000000909097c10 */ /* 0x000fe20008ffe4ff */
[----:B--2---:R-:W-:Y:S06]  /*03c0*/  @!P0 BRA `(.L_x_5) ;  /* 0x0000000c00e48947 */ /* 0x004fec0003800000 */
[----:B------:R-:W-:-:S13]  /*03d0*/  ISETP.GE.AND P0, PT, R10, 0x1, PT ;  /* 0x000000010a00780c */ /* 0x000fda0003f06270 */
[----:B------:R-:W-:Y:S05]  /*03e0*/  @!P0 EXIT ;  /* 0x000000000000894d */ /* 0x000fea0003800000 */
[C---:B------:R-:W-:Y:S01]  /*03f0*/  ISETP.GE.U32.AND P0, PT, R10.reuse, 0x8, PT ;  /* 0x000000080a00780c */ /* 0x040fe20003f06070 */
[----:B------:R-:W-:Y:S01]  /*0400*/  HFMA2 R6, -RZ, RZ, 0, 0 ;  /* 0x00000000ff067431 */ /* 0x000fe200000001ff */
[----:B------:R-:W-:-:S11]  /*0410*/  LOP3.LUT R20, R10, 0x7, RZ, 0xc0, !PT ;  /* 0x000000070a147812 */ /* 0x000fd600078ec0ff */
[----:B------:R-:W-:Y:S05]  /*0420*/  @!P0 BRA `(.L_x_6) ;  /* 0x0000000800548947 */ /* 0x000fea0003800000 */
[----:B------:R-:W-:-:S13]  /*0430*/  ISETP.GE.AND P0, PT, R7, R0, PT ;  /* 0x000000000700720c */ /* 0x000fda0003f06270 */
[C---:B------:R-:W-:Y:S01]  /*0440*/  @!P0 IMAD.WIDE.U32 R16, R7.reuse, 0x4, R2 ;  /* 0x0000000407108825 */ /* 0x040fe200078e0002 */
[----:B------:R-:W0:Y:S03]  /*0450*/  @!P0 LDC R6, c[0x0][0x38c] ;  /* 0x0000e300ff068b82 */ /* 0x000e260000000800 */
[C---:B------:R-:W-:Y:S02]  /*0460*/  @!P0 IMAD.WIDE.U32 R22, R7.reuse, 0x4, R4 ;  /* 0x0000000407168825 */ /* 0x040fe400078e0004 */
[----:B------:R-:W2:Y:S04]  /*0470*/  @!P0 LDG.E R16, desc[UR14][R16.64] ;  /* 0x0000000e10108981 */ /* 0x000ea8000c1e1900 */
[----:B------:R1:W2:Y:S01]  /*0480*/  @!P0 LDG.E R23, desc[UR14][R22.64] ;  /* 0x0000000e16178981 */ /* 0x0002a2000c1e1900 */
[C---:B------:R-:W-:Y:S01]  /*0490*/  IADD3 R21, PT, PT, R7.reuse, 0x80, RZ ;  /* 0x0000008007157810 */ /* 0x040fe20007ffe0ff */
[----:B------:R-:W-:-:S03]  /*04a0*/  @!P0 IMAD.WIDE.U32 R18, R7, 0x4, R8 ;  /* 0x0000000407128825 */ /* 0x000fc600078e0008 */
[C---:B------:R-:W-:Y:S01]  /*04b0*/  ISETP.GE.AND P1, PT, R21.reuse, R0, PT ;  /* 0x000000001500720c */ /* 0x040fe20003f26270 */
[----:B------:R-:W-:-:S04]  /*04c0*/  IMAD.WIDE R14, R21, 0x4, R2 ;  /* 0x00000004150e7825 */ /* 0x000fc800078e0202 */
[----:B------:R-:W-:-:S08]  /*04d0*/  IMAD.WIDE R12, R21, 0x4, R4 ;  /* 0x00000004150c7825 */ /* 0x000fd000078e0204 */
[----:B-1----:R-:W1:Y:S01]  /*04e0*/  @!P1 LDC R22, c[0x0][0x38c] ;  /* 0x0000e300ff169b82 */ /* 0x002e620000000800 */
[----:B--2---:R-:W-:-:S04]  /*04f0*/  @!P0 FADD R11, -R16, R23 ;  /* 0x00000017100b8221 */ /* 0x004fc80000000100 */
[----:B0-----:R-:W-:-:S05]  /*0500*/  @!P0 FFMA R11, R11, R6, R16 ;  /* 0x000000060b0b8223 */ /* 0x001fca0000000010 */
[----:B------:R0:W-:Y:S04]  /*0510*/  @!P0 STG.E desc[UR14][R18.64], R11 ;  /* 0x0000000b12008986 */ /* 0x0001e8000c10190e */
[----:B------:R-:W2:Y:S04]  /*0520*/  @!P1 LDG.E R6, desc[UR14][R14.64] ;  /* 0x0000000e0e069981 */ /* 0x000ea8000c1e1900 */
[----:B------:R-:W2:Y:S01]  /*0530*/  @!P1 LDG.E R17, desc[UR14][R12.64] ;  /* 0x0000000e0c119981 */ /* 0x000ea2000c1e1900 */
[----:B------:R-:W-:-:S04]  /*0540*/  IADD3 R23, PT, PT, R7, 0x100, RZ ;  /* 0x0000010007177810 */ /* 0x000fc80007ffe0ff */
[----:B------:R-:W-:-:S13]  /*0550*/  ISETP.GE.AND P0, PT, R23, R0, PT ;  /* 0x000000001700720c */ /* 0x000fda0003f06270 */
[----:B0-----:R-:W0:Y:S01]  /*0560*/  @!P0 LDC R18, c[0x0][0x38c] ;  /* 0x0000e300ff128b82 */ /* 0x001e220000000800 */
[----:B--2---:R-:W-:Y:S01]  /*0570*/  @!P1 FADD R23, -R6, R17 ;  /* 0x0000001106179221 */ /* 0x004fe20000000100 */
[----:B------:R-:W-:-:S04]  /*0580*/  IMAD.WIDE R16, R21, 0x4, R8 ;  /* 0x0000000415107825 */ /* 0x000fc800078e0208 */
[----:B-1----:R-:W-:-:S05]  /*0590*/  @!P1 FFMA R23, R23, R22, R6 ;  /* 0x0000001617179223 */ /* 0x002fca0000000006 */
[----:B------:R-:W-:Y:S04]  /*05a0*/  @!P1 STG.E desc[UR14][R16.64], R23 ;  /* 0x0000001710009986 */ /* 0x000fe8000c10190e */
[----:B------:R-:W2:Y:S04]  /*05b0*/  @!P0 LDG.E R6, desc[UR14][R14.64+0x200] ;  /* 0x0002000e0e068981 */ /* 0x000ea8000c1e1900 */
[----:B------:R-:W2:Y:S01]  /*05c0*/  @!P0 LDG.E R11, desc[UR14][R12.64+0x200] ;  /* 0x0002000e0c0b8981 */ /* 0x000ea2000c1e1900 */
[----:B------:R-:W-:-:S04]  /*05d0*/  IADD3 R19, PT, PT, R7, 0x180, RZ ;  /* 0x0000018007137810 */ /* 0x000fc80007ffe0ff */
[----:B------:R-:W-:Y:S01]  /*05e0*/  ISETP.GE.AND P1, PT, R19, R0, PT ;  /* 0x000000001300720c */ /* 0x000fe20003f26270 */
[----:B--2---:R-:W-:-:S04]  /*05f0*/  @!P0 FADD R11, -R6, R11 ;  /* 0x0000000b060b8221 */ /* 0x004fc80000000100 */
[----:B0-----:R-:W-:-:S08]  /*0600*/  @!P0 FFMA R11, R11, R18, R6 ;  /* 0x000000120b0b8223 */ /* 0x001fd00000000006 */
[----:B------:R-:W0:Y:S01]  /*0610*/  @!P1 LDC R18, c[0x0][0x38c] ;  /* 0x0000e300ff129b82 */ /* 0x000e220000000800 */
[----:B------:R1:W-:Y:S04]  /*0620*/  @!P0 STG.E desc[UR14][R16.64+0x200], R11 ;  /* 0x0002000b10008986 */ /* 0x0003e8000c10190e */
        /* <DEDUP_REMOVED lines=8> */
[----:B------:R-:W3:Y:S04]  /*06b0*/  @!P0 LDG.E R6, desc[UR14][R14.64+0x600] ;  /* 0x0006000e0e068981 */ /* 0x000ee8000c1e1900 */
[----:B------:R-:W3:Y:S01]  /*06c0*/  @!P0 LDG.E R21, desc[UR14][R12.64+0x600] ;  /* 0x0006000e0c158981 */ /* 0x000ee2000c1e1900 */
[----:B-1----:R-:W-:-:S05]  /*06d0*/  VIADD R11, R7, 0x280 ;  /* 0x00000280070b7836 */ /* 0x002fca0000000000 */
[----:B------:R-:W-:Y:S01]  /*06e0*/  ISETP.GE.AND P1, PT, R11, R0, PT ;  /* 0x000000000b00720c */ /* 0x000fe20003f26270 */
[----:B---3--:R-:W-:-:S04]  /*06f0*/  @!P0 FADD R21, -R6, R21 ;  /* 0x0000001506158221 */ /* 0x008fc80000000100 */
[----:B0-----:R-:W-:-:S08]  /*0700*/  @!P0 FFMA R21, R21, R18, R6 ;  /* 0x0000001215158223 */ /* 0x001fd00000000006 */
[----:B------:R-:W0:Y:S01]  /*0710*/  @!P1 LDC R18, c[0x0][0x38c] ;  /* 0x0000e300ff129b82 */ /* 0x000e220000000800 */
[----:B------:R1:W-:Y:S04]  /*0720*/  @!P0 STG.E desc[UR14][R16.64+0x600], R21 ;  /* 0x0006001510008986 */ /* 0x0003e8000c10190e */
[----:B------:R-:W3:Y:S04]  /*0730*/  @!P1 LDG.E R6, desc[UR14][R14.64+0x800] ;  /* 0x0008000e0e069981 */ /* 0x000ee8000c1e1900 */
[----:B------:R-:W3:Y:S01]  /*0740*/  @!P1 LDG.E R11, desc[UR14][R12.64+0x800] ;  /* 0x0008000e0c0b9981 */ /* 0x000ee2000c1e1900 */
[----:B--2---:R-:W-:-:S04]  /*0750*/  IADD3 R19, PT, PT, R7, 0x300, RZ ;  /* 0x0000030007137810 */ /* 0x004fc80007ffe0ff */
[----:B------:R-:W-:Y:S01]  /*0760*/  ISETP.GE.AND P0, PT, R19, R0, PT ;  /* 0x000000001300720c */ /* 0x000fe20003f06270 */
[----:B---3--:R-:W-:-:S04]  /*0770*/  @!P1 FADD R11, -R6, R11 ;  /* 0x0000000b060b9221 */ /* 0x008fc80000000100 */
[----:B0-----:R-:W-:-:S08]  /*0780*/  @!P1 FFMA R11, R11, R18, R6 ;  /* 0x000000120b0b9223 */ /* 0x001fd00000000006 */
[----:B------:R-:W0:Y:S01]  /*0790*/  @!P0 LDC R18, c[0x0][0x38c] ;  /* 0x0000e300ff128b82 */ /* 0x000e220000000800 */
[----:B------:R2:W-:Y:S04]  /*07a0*/  @!P1 STG.E desc[UR14][R16.64+0x800], R11 ;  /* 0x0008000b10009986 */ /* 0x0005e8000c10190e */
[----:B------:R-:W3:Y:S04]  /*07b0*/  @!P0 LDG.E R6, desc[UR14][R14.64+0xa00] ;  /* 0x000a000e0e068981 */ /* 0x000ee8000c1e1900 */
[----:B------:R-:W3:Y:S01]  /*07c0*/  @!P0 LDG.E R19, desc[UR14][R12.64+0xa00] ;  /* 0x000a000e0c138981 */ /* 0x000ee2000c1e1900 */
[----:B-1----:R-:W-:-:S04]  /*07d0*/  IADD3 R21, PT, PT, R7, 0x380, RZ ;  /* 0x0000038007157810 */ /* 0x002fc80007ffe0ff */
[----:B------:R-:W-:-:S13]  /*07e0*/  ISETP.GE.AND P1, PT, R21, R0, PT ;  /* 0x000000001500720c */ /* 0x000fda0003f26270 */
[----:B--2---:R-:W1:Y:S01]  /*07f0*/  @!P1 LDC R11, c[0x0][0x38c] ;  /* 0x0000e300ff0b9b82 */ /* 0x004e620000000800 */
[----:B---3--:R-:W-:-:S04]  /*0800*/  @!P0 FADD R19, -R6, R19 ;  /* 0x0000001306138221 */ /* 0x008fc80000000100 */
[----:B0-----:R-:W-:-:S05]  /*0810*/  @!P0 FFMA R19, R19, R18, R6 ;  /* 0x0000001213138223 */ /* 0x001fca0000000006 */
[----:B------:R0:W-:Y:S04]  /*0820*/  @!P0 STG.E desc[UR14][R16.64+0xa00], R19 ;  /* 0x000a001310008986 */ /* 0x0001e8000c10190e */
[----:B------:R-:W2:Y:S04]  /*0830*/  @!P1 LDG.E R6, desc[UR14][R14.64+0xc00] ;  /* 0x000c000e0e069981 */ /* 0x000ea8000c1e1900 */
[----:B------:R-:W2:Y:S02]  /*0840*/  @!P1 LDG.E R21, desc[UR14][R12.64+0xc00] ;  /* 0x000c000e0c159981 */ /* 0x000ea4000c1e1900 */
[----:B--2---:R-:W-:-:S04]  /*0850*/  @!P1 FADD R21, -R6, R21 ;  /* 0x0000001506159221 */ /* 0x004fc80000000100 */
[----:B-1----:R-:W-:Y:S01]  /*0860*/  @!P1 FFMA R21, R21, R11, R6 ;  /* 0x0000000b15159223 */ /* 0x002fe20000000006 */
[----:B------:R-:W-:-:S04]  /*0870*/  LOP3.LUT R6, R10, 0x7ffffff8, RZ, 0xc0, !PT ;  /* 0x7ffffff80a067812 */ /* 0x000fc800078ec0ff */
[----:B------:R0:W-:Y:S01]  /*0880*/  @!P1 STG.E desc[UR14][R16.64+0xc00], R21 ;  /* 0x000c001510009986 */ /* 0x0001e2000c10190e */
[----:B------:R-:W-:-:S13]  /*0890*/  ISETP.NE.AND P0, PT, R6, 0x8, PT ;  /* 0x000000080600780c */ /* 0x000fda0003f05270 */
[----:B0-----:R-:W-:Y:S05]  /*08a0*/  @!P0 BRA `(.L_x_6) ;  /* 0x0000000400348947 */ /* 0x001fea0003800000 */
[----:B------:R-:W-:Y:S01]  /*08b0*/  MOV R16, 0x8 ;  /* 0x0000000800107802 */ /* 0x000fe20000000f00 */
[----:B------:R-:W0:Y:S06]  /*08c0*/  LDCU UR4, c[0x0][0x38c] ;  /* 0x00007180ff0477ac */ /* 0x000e2c0008000800 */
.L_x_9:
[----:B-1----:R-:W-:-:S04]  /*08d0*/  LEA R17, R16, R7, 0x7 ;  /* 0x0000000710117211 */ /* 0x002fc800078e38ff */
[----:B------:R-:W-:-:S13]  /*08e0*/  ISETP.GE.AND P0, PT, R17, R0, PT ;  /* 0x000000001100720c */ /* 0x000fda0003f06270 */
[C---:B------:R-:W-:Y:S01]  /*08f0*/  @!P0 IMAD.WIDE.U32 R10, R17.reuse, 0x4, R2 ;  /* 0x00000004110a8825 */ /* 0x040fe200078e0002 */
[----:B------:R-:W1:Y:S03]  /*0900*/  @!P0 LDC R27, c[0x0][0x38c] ;  /* 0x0000e300ff1b8b82 */ /* 0x000e660000000800 */
[C---:B------:R-:W-:Y:S02]  /*0910*/  @!P0 IMAD.WIDE.U32 R22, R17.reuse, 0x4, R4 ;  /* 0x0000000411168825 */ /* 0x040fe400078e0004 */
[----:B------:R-:W2:Y:S04]  /*0920*/  @!P0 LDG.E R10, desc[UR14][R10.64] ;  /* 0x0000000e0a0a8981 */ /* 0x000ea8000c1e1900 */
[----:B------:R-:W2:Y:S01]  /*0930*/  @!P0 LDG.E R23, desc[UR14][R22.64] ;  /* 0x0000000e16178981 */ /* 0x000ea2000c1e1900 */
[C---:B------:R-:W-:Y:S01]  /*0940*/  IADD3 R25, PT, PT, R17.reuse, 0x80, RZ ;  /* 0x0000008011197810 */ /* 0x040fe20007ffe0ff */
[----:B------:R-:W-:-:S03]  /*0950*/  @!P0 IMAD.WIDE.U32 R18, R17, 0x4, R8 ;  /* 0x0000000411128825 */ /* 0x000fc600078e0008 */
[C---:B------:R-:W-:Y:S01]  /*0960*/  ISETP.GE.AND P1, PT, R25.reuse, R0, PT ;  /* 0x000000001900720c */ /* 0x040fe20003f26270 */
[----:B------:R-:W-:-:S04]  /*0970*/  IMAD.WIDE R14, R25, 0x4, R2 ;  /* 0x00000004190e7825 */ /* 0x000fc800078e0202 */
[----:B--2---:R-:W-:-:S08]  /*0980*/  @!P0 FADD R13, -R10, R23 ;  /* 0x000000170a0d8221 */ /* 0x004fd00000000100 */
[----:B------:R-:W2:Y:S01]  /*0990*/  @!P1 LDC R23, c[0x0][0x38c] ;  /* 0x0000e300ff179b82 */ /* 0x000ea20000000800 */
[----:B-1----:R-:W-:Y:S01]  /*09a0*/  @!P0 FFMA R27, R13, R27, R10 ;  /* 0x0000001b0d1b8223 */ /* 0x002fe2000000000a */
[----:B------:R-:W-:-:S04]  /*09b0*/  IMAD.WIDE R12, R25, 0x4, R4 ;  /* 0x00000004190c7825 */ /* 0x000fc800078e0204 */
[----:B------:R1:W-:Y:S04]  /*09c0*/  @!P0 STG.E desc[UR14][R18.64], R27 ;  /* 0x0000001b12008986 */ /* 0x0003e8000c10190e */
[----:B------:R-:W3:Y:S04]  /*09d0*/  @!P1 LDG.E R21, desc[UR14][R14.64] ;  /* 0x0000000e0e159981 */ /* 0x000ee8000c1e1900 */
[----:B------:R-:W3:Y:S01]  /*09e0*/  @!P1 LDG.E R10, desc[UR14][R12.64] ;  /* 0x0000000e0c0a9981 */ /* 0x000ee2000c1e1900 */
[----:B------:R-:W-:-:S04]  /*09f0*/  IADD3 R11, PT, PT, R17, 0x100, RZ ;  /* 0x00000100110b7810 */ /* 0x000fc80007ffe0ff */
[----:B------:R-:W-:Y:S01]  /*0a00*/  ISETP.GE.AND P0, PT, R11, R0, PT ;  /* 0x000000000b00720c */ /* 0x000fe20003f06270 */
[----:B---3--:R-:W-:Y:S01]  /*0a10*/  @!P1 FADD R22, -R21, R10 ;  /* 0x0000000a15169221 */ /* 0x008fe20000000100 */
[----:B------:R-:W-:-:S04]  /*0a20*/  IMAD.WIDE R10, R25, 0x4, R8 ;  /* 0x00000004190a7825 */ /* 0x000fc800078e0208 */
[----:B--2---:R-:W-:-:S07]  /*0a30*/  @!P1 FFMA R25, R22, R23, R21 ;  /* 0x0000001716199223 */ /* 0x004fce0000000015 */
[----:B------:R-:W2:Y:S01]  /*0a40*/  @!P0 LDC R23, c[0x0][0x38c] ;  /* 0x0000e300ff178b82 */ /* 0x000ea20000000800 */
[----:B------:R3:W-:Y:S04]  /*0a50*/  @!P1 STG.E desc[UR14][R10.64], R25 ;  /* 0x000000190a009986 */ /* 0x0007e8000c10190e */
[----:B------:R-:W4:Y:S04]  /*0a60*/  @!P0 LDG.E R21, desc[UR14][R14.64+0x200] ;  /* 0x0002000e0e158981 */ /* 0x000f28000c1e1900 */
[----:B-1----:R-:W4:Y:S01]  /*0a70*/  @!P0 LDG.E R18, desc[UR14][R12.64+0x200] ;  /* 0x0002000e0c128981 */ /* 0x002f22000c1e1900 */
[----:B------:R-:W-:-:S04]  /*0a80*/  IADD3 R19, PT, PT, R17, 0x180, RZ ;  /* 0x0000018011137810 */ /* 0x000fc80007ffe0ff */
[----:B------:R-:W-:Y:S01]  /*0a90*/  ISETP.GE.AND P1, PT, R19, R0, PT ;  /* 0x000000001300720c */ /* 0x000fe20003f26270 */
[----:B----4-:R-:W-:-:S12]  /*0aa0*/  @!P0 FADD R18, -R21, R18 ;  /* 0x0000001215128221 */ /* 0x010fd80000000100 */
[----:B---3--:R-:W1:Y:S01]  /*0ab0*/  @!P1 LDC R25, c[0x0][0x38c] ;  /* 0x0000e300ff199b82 */ /* 0x008e620000000800 */
[----:B--2---:R-:W-:-:S05]  /*0ac0*/  @!P0 FFMA R23, R18, R23, R21 ;  /* 0x0000001712178223 */ /* 0x004fca0000000015 */
[----:B------:R2:W-:Y:S04]  /*0ad0*/  @!P0 STG.E desc[UR14][R10.64+0x200], R23 ;  /* 0x000200170a008986 */ /* 0x0005e8000c10190e */
[----:B------:R-:W3:Y:S04]  /*0ae0*/  @!P1 LDG.E R18, desc[UR14][R14.64+0x400] ;  /* 0x0004000e0e129981 */ /* 0x000ee8000c1e1900 */
[----:B------:R-:W3:Y:S01]  /*0af0*/  @!P1 LDG.E R21, desc[UR14][R12.64+0x400] ;  /* 0x0004000e0c159981 */ /* 0x000ee2000c1e1900 */
[----:B------:R-:W-:-:S05]  /*0b00*/  VIADD R19, R17, 0x200 ;  /* 0x0000020011137836 */ /* 0x000fca0000000000 */
[----:B------:R-:W-:-:S13]  /*0b10*/  ISETP.GE.AND P0, PT, R19, R0, PT ;  /* 0x000000001300720c */ /* 0x000fda0003f06270 */
[----:B--2---:R-:W2:Y:S01]  /*0b20*/  @!P0 LDC R23, c[0x0][0x38c] ;  /* 0x0000e300ff178b82 */ /* 0x004ea20000000800 */
[----:B---3--:R-:W-:-:S04]  /*0b30*/  @!P1 FADD R21, -R18, R21 ;  /* 0x0000001512159221 */ /* 0x008fc80000000100 */
[----:B-1----:R-:W-:-:S05]  /*0b40*/  @!P1 FFMA R25, R21, R25, R18 ;  /* 0x0000001915199223 */ /* 0x002fca0000000012 */
[----:B------:R1:W-:Y:S04]  /*0b50*/  @!P1 STG.E desc[UR14][R10.64+0x400], R25 ;  /* 0x000400190a009986 */ /* 0x0003e8000c10190e */
[----:B------:R-:W3:Y:S04]  /*0b60*/  @!P0 LDG.E R18, desc[UR14][R14.64+0x600] ;  /* 0x0006000e0e128981 */ /* 0x000ee8000c1e1900 */
[----:B------:R-:W3:Y:S01]  /*0b70*/  @!P0 LDG.E R21, desc[UR14][R12.64+0x600] ;  /* 0x0006000e0c158981 */ /* 0x000ee2000c1e1900 */
[----:B------:R-:W-:-:S04]  /*0b80*/  IADD3 R19, PT, PT, R17, 0x280, RZ ;  /* 0x0000028011137810 */ /* 0x000fc80007ffe0ff */
[----:B------:R-:W-:-:S13]  /*0b90*/  ISETP.GE.AND P1, PT, R19, R0, PT ;  /* 0x000000001300720c */ /* 0x000fda0003f26270 */
[----:B------:R-:W4:Y:S01]  /*0ba0*/  @!P1 LDC R22, c[0x0][0x38c] ;  /* 0x0000e300ff169b82 */ /* 0x000f220000000800 */
[----:B---3--:R-:W-:-:S04]  /*0bb0*/  @!P0 FADD R21, -R18, R21 ;  /* 0x0000001512158221 */ /* 0x008fc80000000100 */
[----:B--2---:R-:W-:-:S05]  /*0bc0*/  @!P0 FFMA R23, R21, R23, R18 ;  /* 0x0000001715178223 */ /* 0x004fca0000000012 */
[----:B------:R1:W-:Y:S04]  /*0bd0*/  @!P0 STG.E desc[UR14][R10.64+0x600], R23 ;  /* 0x000600170a008986 */ /* 0x0003e8000c10190e */
[----:B------:R-:W2:Y:S04]  /*0be0*/  @!P1 LDG.E R18, desc[UR14][R14.64+0x800] ;  /* 0x0008000e0e129981 */ /* 0x000ea8000c1e1900 */
[----:B------:R-:W2:Y:S01]  /*0bf0*/  @!P1 LDG.E R21, desc[UR14][R12.64+0x800] ;  /* 0x0008000e0c159981 */ /* 0x000ea2000c1e1900 */
[----:B------:R-:W-:-:S04]  /*0c00*/  IADD3 R19, PT, PT, R17, 0x300, RZ ;  /* 0x0000030011137810 */ /* 0x000fc80007ffe0ff */
[----:B------:R-:W-:Y:S01]  /*0c10*/  ISETP.GE.AND P0, PT, R19, R0, PT ;  /* 0x000000001300720c */ /* 0x000fe20003f06270 */
[----:B--2---:R-:W-:-:S04]  /*0c20*/  @!P1 FADD R21, -R18, R21 ;  /* 0x0000001512159221 */ /* 0x004fc80000000100 */
[----:B----4-:R-:W-:-:S08]  /*0c30*/  @!P1 FFMA R21, R21, R22, R18 ;  /* 0x0000001615159223 */ /* 0x010fd00000000012 */
[----:B------:R-:W2:Y:S01]  /*0c40*/  @!P0 LDC R22, c[0x0][0x38c] ;  /* 0x0000e300ff168b82 */ /* 0x000ea20000000800 */
[----:B------:R1:W-:Y:S04]  /*0c50*/  @!P1 STG.E desc[UR14][R10.64+0x800], R21 ;  /* 0x000800150a009986 */ /* 0x0003e8000c10190e */
[----:B------:R-:W3:Y:S04]  /*0c60*/  @!P0 LDG.E R18, desc[UR14][R14.64+0xa00] ;  /* 0x000a000e0e128981 */ /* 0x000ee8000c1e1900 */
[----:B------:R-:W3:Y:S01]  /*0c70*/  @!P0 LDG.E R19, desc[UR14][R12.64+0xa00] ;  /* 0x000a000e0c138981 */ /* 0x000ee2000c1e1900 */
[----:B------:R-:W-:Y:S01]  /*0c80*/  IADD3 R17, PT, PT, R17, 0x380, RZ ;  /* 0x0000038011117810 */ /* 0x000fe20007ffe0ff */
[----:B------:R-:W-:Y:S01]  /*0c90*/  BSSY.RECONVERGENT B0, `(.L_x_7) ;  /* 0x000000d000007945 */ /* 0x000fe20003800200 */
[----:B------:R-:W-:-:S04]  /*0ca0*/  IADD3 R16, PT, PT, R16, 0x8, RZ ;  /* 0x0000000810107810 */ /* 0x000fc80007ffe0ff */
[----:B------:R-:W-:Y:S01]  /*0cb0*/  ISETP.NE.AND P1, PT, R16, R6, PT ;  /* 0x000000061000720c */ /* 0x000fe20003f25270 */
[----:B---3--:R-:W-:-:S04]  /*0cc0*/  @!P0 FADD R19, -R18, R19 ;  /* 0x0000001312138221 */ /* 0x008fc80000000100 */
[----:B--2---:R-:W-:-:S05]  /*0cd0*/  @!P0 FFMA R19, R19, R22, R18 ;  /* 0x0000001613138223 */ /* 0x004fca0000000012 */
[----:B------:R1:W-:Y:S01]  /*0ce0*/  @!P0 STG.E desc[UR14][R10.64+0xa00], R19 ;  /* 0x000a00130a008986 */ /* 0x0003e2000c10190e */
[----:B------:R-:W-:-:S13]  /*0cf0*/  ISETP.GE.AND P0, PT, R17, R0, PT ;  /* 0x000000001100720c */ /* 0x000fda0003f06270 */
[----:B-1----:R-:W-:Y:S05]  /*0d00*/  @P0 BRA `(.L_x_8) ;  /* 0x0000000000140947 */ /* 0x002fea0003800000 */
[----:B------:R-:W2:Y:S04]  /*0d10*/  LDG.E R14, desc[UR14][R14.64+0xc00] ;  /* 0x000c000e0e0e7981 */ /* 0x000ea8000c1e1900 */
[----:B------:R-:W2:Y:S02]  /*0d20*/  LDG.E R13, desc[UR14][R12.64+0xc00] ;  /* 0x000c000e0c0d7981 */ /* 0x000ea4000c1e1900 */
[----:B--2---:R-:W-:-:S04]  /*0d30*/  FADD R17, -R14, R13 ;  /* 0x0000000d0e117221 */ /* 0x004fc80000000100 */
[----:B0-----:R-:W-:-:S05]  /*0d40*/  FFMA R17, R17, UR4, R14 ;  /* 0x0000000411117c23 */ /* 0x001fca000800000e */
[----:B------:R1:W-:Y:S02]  /*0d50*/  STG.E desc[UR14][R10.64+0xc00], R17 ;  /* 0x000c00110a007986 */ /* 0x0003e4000c10190e */
.L_x_8:
[----:B0-----:R-:W-:Y:S05]  /*0d60*/  BSYNC.RECONVERGENT B0 ;  /* 0x0000000000007941 */ /* 0x001fea0003800200 */
.L_x_7:
[----:B------:R-:W-:Y:S05]  /*0d70*/  @P1 BRA `(.L_x_9) ;  /* 0xfffffff800d41947 */ /* 0x000fea000383ffff */
.L_x_6:
[----:B------:R-:W-:-:S13]  /*0d80*/  ISETP.NE.AND P0, PT, R20, RZ, PT ;  /* 0x000000ff1400720c */ /* 0x000fda0003f05270 */
[----:B------:R-:W-:Y:S05]  /*0d90*/  @!P0 EXIT ;  /* 0x000000000000894d */ /* 0x000fea0003800000 */
[----:B-1----:R-:W0:Y:S01]  /*0da0*/  LDC R10, c[0x0][0x388] ;  /* 0x0000e200ff0a7b82 */ /* 0x002e220000000800 */
[----:B------:R-:W-:Y:S02]  /*0db0*/  ISETP.GE.U32.AND P1, PT, R20, 0x4, PT ;  /* 0x000000041400780c */ /* 0x000fe40003f26070 */
[----:B0-----:R-:W-:-:S04]  /*0dc0*/  LOP3.LUT R22, R10, 0x3, RZ, 0xc0, !PT ;  /* 0x000000030a167812 */ /* 0x001fc800078ec0ff */
[----:B------:R-:W-:-:S07]  /*0dd0*/  ISETP.NE.AND P0, PT, R22, RZ, PT ;  /* 0x000000ff1600720c */ /* 0x000fce0003f05270 */
[----:B------:R-:W-:Y:S06]  /*0de0*/  @!P1 BRA `(.L_x_10) ;  /* 0x0000000000b49947 */ /* 0x000fec0003800000 */
[----:B------:R-:W-:-:S04]  /*0df0*/  LEA R11, R6, R7, 0x7 ;  /* 0x00000007060b7211 */ /* 0x000fc800078e38ff */
[----:B------:R-:W-:-:S13]  /*0e00*/  ISETP.GE.AND P1, PT, R11, R0, PT ;  /* 0x000000000b00720c */ /* 0x000fda0003f26270 */
[C---:B------:R-:W-:Y:S01]  /*0e10*/  @!P1 IMAD.WIDE R14, R11.reuse, 0x4, R2 ;  /* 0x000000040b0e9825 */ /* 0x040fe200078e0202 */
[----:B------:R-:W0:Y:S03]  /*0e20*/  @!P1 LDC R23, c[0x0][0x38c] ;  /* 0x0000e300ff179b82 */ /* 0x000e260000000800 */
[C---:B------:R-:W-:Y:S02]  /*0e30*/  @!P1 IMAD.WIDE R16, R11.reuse, 0x4, R4 ;  /* 0x000000040b109825 */ /* 0x040fe400078e0204 */
[----:B------:R-:W2:Y:S04]  /*0e40*/  @!P1 LDG.E R14, desc[UR14][R14.64] ;  /* 0x0000000e0e0e9981 */ /* 0x000ea8000c1e1900 */
[----:B------:R-:W2:Y:S01]  /*0e50*/  @!P1 LDG.E R17, desc[UR14][R16.64] ;  /* 0x0000000e10119981 */ /* 0x000ea2000c1e1900 */
[C---:B------:R-:W-:Y:S01]  /*0e60*/  IADD3 R27, PT, PT, R11.reuse, 0x80, RZ ;  /* 0x000000800b1b7810 */ /* 0x040fe20007ffe0ff */
[----:B------:R-:W-:-:S03]  /*0e70*/  @!P1 IMAD.WIDE R12, R11, 0x4, R8 ;  /* 0x000000040b0c9825 */ /* 0x000fc600078e0208 */
[----:B------:R-:W-:-:S13]  /*0e80*/  ISETP.GE.AND P2, PT, R27, R0, PT ;  /* 0x000000001b00720c */ /* 0x000fda0003f46270 */
[----:B------:R-:W-:Y:S01]  /*0e90*/  @!P2 IMAD.WIDE R24, R27, 0x4, R2 ;  /* 0x000000041b18a825 */ /* 0x000fe200078e0202 */
[----:B------:R-:W1:Y:S03]  /*0ea0*/  @!P2 LDC R29, c[0x0][0x38c] ;  /* 0x0000e300ff1dab82 */ /* 0x000e660000000800 */
[----:B--2---:R-:W-:-:S04]  /*0eb0*/  @!P1 FADD R19, -R14, R17 ;  /* 0x000000110e139221 */ /* 0x004fc80000000100 */
[----:B0-----:R-:W-:Y:S01]  /*0ec0*/  @!P1 FFMA R23, R19, R23, R14 ;  /* 0x0000001713179223 */ /* 0x001fe2000000000e */
[----:B------:R-:W-:-:S04]  /*0ed0*/  @!P2 IMAD.WIDE R18, R27, 0x4, R4 ;  /* 0x000000041b12a825 */ /* 0x000fc800078e0204 */
[----:B------:R0:W-:Y:S04]  /*0ee0*/  @!P1 STG.E desc[UR14][R12.64], R23 ;  /* 0x000000170c009986 */ /* 0x0001e8000c10190e */
[----:B------:R-:W2:Y:S04]  /*0ef0*/  @!P2 LDG.E R24, desc[UR14][R24.64] ;  /* 0x0000000e1818a981 */ /* 0x000ea8000c1e1900 */
[----:B------:R3:W2:Y:S01]  /*0f00*/  @!P2 LDG.E R19, desc[UR14][R18.64] ;  /* 0x0000000e1213a981 */ /* 0x0006a2000c1e1900 */
[----:B------:R-:W-:Y:S01]  /*0f10*/  IADD3 R21, PT, PT, R11, 0x100, RZ ;  /* 0x000001000b157810 */ /* 0x000fe20007ffe0ff */
[----:B------:R-:W-:-:S03]  /*0f20*/  @!P2 IMAD.WIDE R14, R27, 0x4, R8 ;  /* 0x000000041b0ea825 */ /* 0x000fc600078e0208 */
[----:B------:R-:W-:-:S13]  /*0f30*/  ISETP.GE.AND P1, PT, R21, R0, PT ;  /* 0x000000001500720c */ /* 0x000fda0003f26270 */
[----:B------:R-:W-:Y:S01]  /*0f40*/  @!P1 IMAD.WIDE R26, R21, 0x4, R2 ;  /* 0x00000004151a9825 */ /* 0x000fe200078e0202 */
[----:B---3--:R-:W3:Y:S03]  /*0f50*/  @!P1 LDC R18, c[0x0][0x38c] ;  /* 0x0000e300ff129b82 */ /* 0x008ee60000000800 */
[----:B--2---:R-:W-:-:S04]  /*0f60*/  @!P2 FADD R17, -R24, R19 ;  /* 0x000000131811a221 */ /* 0x004fc80000000100 */
[----:B-1----:R-:W-:Y:S01]  /*0f70*/  @!P2 FFMA R29, R17, R29, R24 ;  /* 0x0000001d111da223 */ /* 0x002fe20000000018 */
[----:B------:R-:W-:-:S04]  /*0f80*/  @!P1 IMAD.WIDE R16, R21, 0x4, R4 ;  /* 0x0000000415109825 */ /* 0x000fc800078e0204 */
[----:B------:R1:W-:Y:S04]  /*0f90*/  @!P2 STG.E desc[UR14][R14.64], R29 ;  /* 0x0000001d0e00a986 */ /* 0x0003e8000c10190e */
[----:B------:R-:W2:Y:S04]  /*0fa0*/  @!P1 LDG.E R26, desc[UR14][R26.64] ;  /* 0x0000000e1a1a9981 */ /* 0x000ea8000c1e1900 */
[----:B------:R4:W2:Y:S01]  /*0fb0*/  @!P1 LDG.E R17, desc[UR14][R16.64] ;  /* 0x0000000e10119981 */ /* 0x0008a2000c1e1900 */
[----:B0-----:R-:W-:Y:S02]  /*0fc0*/  VIADD R23, R11, 0x180 ;  /* 0x000001800b177836 */ /* 0x001fe40000000000 */
[----:B------:R-:W-:-:S03]  /*0fd0*/  @!P1 IMAD.WIDE R12, R21, 0x4, R8 ;  /* 0x00000004150c9825 */ /* 0x000fc600078e0208 */
[----:B------:R-:W-:-:S13]  /*0fe0*/  ISETP.GE.AND P2, PT, R23, R0, PT ;  /* 0x000000001700720c */ /* 0x000fda0003f46270 */
[----:B------:R-:W-:Y:S01]  /*0ff0*/  @!P2 IMAD.WIDE R20, R23, 0x4, R4 ;  /* 0x000000041714a825 */ /* 0x000fe200078e0204 */
[----:B----4-:R-:W0:Y:S03]  /*1000*/  @!P2 LDC R16, c[0x0][0x38c] ;  /* 0x0000e300ff10ab82 */ /* 0x010e260000000800 */
[----:B--2---:R-:W-:-:S04]  /*1010*/  @!P1 FADD R11, -R26, R17 ;  /* 0x000000111a0b9221 */ /* 0x004fc80000000100 */
[----:B---3--:R-:W-:Y:S01]  /*1020*/  @!P1 FFMA R11, R11, R18, R26 ;  /* 0x000000120b0b9223 */ /* 0x008fe2000000001a */
[----:B------:R-:W-:-:S04]  /*1030*/  @!P2 IMAD.WIDE R18, R23, 0x4, R2 ;  /* 0x000000041712a825 */ /* 0x000fc800078e0202 */
[----:B------:R2:W-:Y:S04]  /*1040*/  @!P1 STG.E desc[UR14][R12.64], R11 ;  /* 0x0000000b0c009986 */ /* 0x0005e8000c10190e */
[----:B------:R-:W3:Y:S04]  /*1050*/  @!P2 LDG.E R18, desc[UR14][R18.64] ;  /* 0x0000000e1212a981 */ /* 0x000ee8000c1e1900 */
[----:B------:R-:W3:Y:S01]  /*1060*/  @!P2 LDG.E R21, desc[UR14][R20.64] ;  /* 0x0000000e1415a981 */ /* 0x000ee2000c1e1900 */
[----:B-1----:R-:W-:Y:S01]  /*1070*/  @!P2 IMAD.WIDE R14, R23, 0x4, R8 ;  /* 0x00000004170ea825 */ /* 0x002fe200078e0208 */
[----:B------:R-:W-:-:S03]  /*1080*/  IADD3 R6, PT, PT, R6, 0x4, RZ ;  /* 0x0000000406067810 */ /* 0x000fc60007ffe0ff */
[----:B---3--:R-:W-:-:S04]  /*1090*/  @!P2 FADD R17, -R18, R21 ;  /* 0x000000151211a221 */ /* 0x008fc80000000100 */
[----:B0-----:R-:W-:-:S05]  /*10a0*/  @!P2 FFMA R17, R17, R16, R18 ;  /* 0x000000101111a223 */ /* 0x001fca0000000012 */
[----:B------:R2:W-:Y:S02]  /*10b0*/  @!P2 STG.E desc[UR14][R14.64], R17 ;  /* 0x000000110e00a986 */ /* 0x0005e4000c10190e */
.L_x_10:
[----:B------:R-:W-:Y:S05]  /*10c0*/  @!P0 EXIT ;  /* 0x000000000000894d */ /* 0x000fea0003800000 */
[----:B------:R-:W-:Y:S02]  /*10d0*/  ISETP.NE.AND P0, PT, R22, 0x1, PT ;  /* 0x000000011600780c */ /* 0x000fe40003f05270 */
[----:B------:R-:W-:-:S04]  /*10e0*/  LOP3.LUT R10, R10, 0x1, RZ, 0xc0, !PT ;  /* 0x000000010a0a7812 */ /* 0x000fc800078ec0ff */
[----:B------:R-:W-:-:S07]  /*10f0*/  ISETP.NE.U32.AND P2, PT, R10, 0x1, PT ;  /* 0x000000010a00780c */ /* 0x000fce0003f45070 */
[----:B------:R-:W-:Y:S06]  /*1100*/  @!P0 BRA `(.L_x_11) ;  /* 0x00000000005c8947 */ /* 0x000fec0003800000 */
[----:B--2---:R-:W-:-:S04]  /*1110*/  LEA R15, R6, R7, 0x7 ;  /* 0x00000007060f7211 */ /* 0x004fc800078e38ff */
[----:B------:R-:W-:-:S13]  /*1120*/  ISETP.GE.AND P0, PT, R15, R0, PT ;  /* 0x000000000f00720c */ /* 0x000fda0003f06270 */
[C---:B------:R-:W-:Y:S01]  /*1130*/  @!P0 IMAD.WIDE R10, R15.reuse, 0x4, R2 ;  /* 0x000000040f0a8825 */ /* 0x040fe200078e0202 */
[----:B------:R-:W0:Y:S03]  /*1140*/  @!P0 LDC R21, c[0x0][0x38c] ;  /* 0x0000e300ff158b82 */ /* 0x000e260000000800 */
[C---:B------:R-:W-:Y:S02]  /*1150*/  @!P0 IMAD.WIDE R12, R15.reuse, 0x4, R4 ;  /* 0x000000040f0c8825 */ /* 0x040fe400078e0204 */
[----:B------:R-:W2:Y:S04]  /*1160*/  @!P0 LDG.E R10, desc[UR14][R10.64] ;  /* 0x0000000e0a0a8981 */ /* 0x000ea8000c1e1900 */
[----:B------:R1:W2:Y:S01]  /*1170*/  @!P0 LDG.E R13, desc[UR14][R12.64] ;  /* 0x0000000e0c0d8981 */ /* 0x0002a2000c1e1900 */
[C---:B------:R-:W-:Y:S01]  /*1180*/  IADD3 R23, PT, PT, R15.reuse, 0x80, RZ ;  /* 0x000000800f177810 */ /* 0x040fe20007ffe0ff */
[----:B------:R-:W-:-:S03]  /*1190*/  @!P0 IMAD.WIDE R14, R15, 0x4, R8 ;  /* 0x000000040f0e8825 */ /* 0x000fc600078e0208 */
[----:B------:R-:W-:-:S13]  /*11a0*/  ISETP.GE.AND P1, PT, R23, R0, PT ;  /* 0x000000001700720c */ /* 0x000fda0003f26270 */
[----:B------:R-:W-:Y:S01]  /*11b0*/  @!P1 IMAD.WIDE R18, R23, 0x4, R4 ;  /* 0x0000000417129825 */ /* 0x000fe200078e0204 */
[----:B-1----:R-:W1:Y:S03]  /*11c0*/  @!P1 LDC R12, c[0x0][0x38c] ;  /* 0x0000e300ff0c9b82 */ /* 0x002e660000000800 */
[----:B--2---:R-:W-:-:S04]  /*11d0*/  @!P0 FADD R17, -R10, R13 ;  /* 0x0000000d0a118221 */ /* 0x004fc80000000100 */
[----:B0-----:R-:W-:Y:S01]  /*11e0*/  @!P0 FFMA R21, R17, R21, R10 ;  /* 0x0000001511158223 */ /* 0x001fe2000000000a */
[----:B------:R-:W-:-:S04]  /*11f0*/  @!P1 IMAD.WIDE R16, R23, 0x4, R2 ;  /* 0x0000000417109825 */ /* 0x000fc800078e0202 */
[----:B------:R0:W-:Y:S04]  /*1200*/  @!P0 STG.E desc[UR14][R14.64], R21 ;  /* 0x000000150e008986 */ /* 0x0001e8000c10190e */
[----:B------:R-:W2:Y:S04]  /*1210*/  @!P1 LDG.E R16, desc[UR14][R16.64] ;  /* 0x0000000e10109981 */ /* 0x000ea8000c1e1900 */
[----:B------:R-:W2:Y:S01]  /*1220*/  @!P1 LDG.E R19, desc[UR14][R18.64] ;  /* 0x0000000e12139981 */ /* 0x000ea2000c1e1900 */
[----:B------:R-:W-:Y:S01]  /*1230*/  @!P1 IMAD.WIDE R10, R23, 0x4, R8 ;  /* 0x00000004170a9825 */ /* 0x000fe200078e0208 */
[----:B------:R-:W-:-:S03]  /*1240*/  IADD3 R6, PT, PT, R6, 0x2, RZ ;  /* 0x0000000206067810 */ /* 0x000fc60007ffe0ff */
[----:B--2---:R-:W-:-:S04]  /*1250*/  @!P1 FADD R13, -R16, R19 ;  /* 0x00000013100d9221 */ /* 0x004fc80000000100 */
[----:B-1----:R-:W-:-:S05]  /*1260*/  @!P1 FFMA R13, R13, R12, R16 ;  /* 0x0000000c0d0d9223 */ /* 0x002fca0000000010 */
[----:B------:R0:W-:Y:S02]  /*1270*/  @!P1 STG.E desc[UR14][R10.64], R13 ;  /* 0x0000000d0a009986 */ /* 0x0001e4000c10190e */
.L_x_11:
[----:B------:R-:W-:Y:S05]  /*1280*/  @P2 EXIT ;  /* 0x000000000000294d */ /* 0x000fea0003800000 */
[----:B0-2---:R-:W-:-:S04]  /*1290*/  LEA R11, R6, R7, 0x7 ;  /* 0x00000007060b7211 */ /* 0x005fc800078e38ff */
[----:B------:R-:W-:-:S13]  /*12a0*/  ISETP.GE.AND P0, PT, R11, R0, PT ;  /* 0x000000000b00720c */ /* 0x000fda0003f06270 */
[----:B------:R-:W-:Y:S05]  /*12b0*/  @P0 EXIT ;  /* 0x000000000000094d */ /* 0x000fea0003800000 */
[C---:B------:R-:W-:Y:S01]  /*12c0*/  IMAD.WIDE R2, R11.reuse, 0x4, R2 ;  /* 0x000000040b027825 */ /* 0x040fe200078e0202 */
[----:B------:R-:W0:Y:S03]  /*12d0*/  LDCU UR4, c[0x0][0x38c] ;  /* 0x00007180ff0477ac */ /* 0x000e260008000800 */
[C---:B------:R-:W-:Y:S02]  /*12e0*/  IMAD.WIDE R4, R11.reuse, 0x4, R4 ;  /* 0x000000040b047825 */ /* 0x040fe400078e0204 */
[----:B------:R-:W2:Y:S04]  /*12f0*/  LDG.E R2, desc[UR14][R2.64] ;  /* 0x0000000e02027981 */ /* 0x000ea8000c1e1900 */
[----:B------:R-:W2:Y:S01]  /*1300*/  LDG.E R5, desc[UR14][R4.64] ;  /* 0x0000000e04057981 */ /* 0x000ea2000c1e1900 */
[----:B------:R-:W-:-:S04]  /*1310*/  IMAD.WIDE R8, R11, 0x4, R8 ;  /* 0x000000040b087825 */ /* 0x000fc800078e0208 */
[----:B--2---:R-:W-:-:S04]  /*1320*/  FADD R7, -R2, R5 ;  /* 0x0000000502077221 */ /* 0x004fc80000000100 */
[----:B0-----:R-:W-:-:S05]  /*1330*/  FFMA R7, R7, UR4, R2 ;  /* 0x0000000407077c23 */ /* 0x001fca0008000002 */
[----:B------:R-:W-:Y:S01]  /*1340*/  STG.E desc[UR14][R8.64], R7 ;  /* 0x0000000708007986 */ /* 0x000fe2000c10190e */
[----:B------:R-:W-:Y:S05]  /*1350*/  EXIT ;  /* 0x000000000000794d */ /* 0x000fea0003800000 */
.L_x_5:
[----:B------:R-:W-:-:S13]  /*1360*/  ISETP.GE.AND P0, PT, R10, 0x1, PT ;  /* 0x000000010a00780c */ /* 0x000fda0003f06270 */
[----:B------:R-:W-:Y:S05]  /*1370*/  @!P0 EXIT ;  /* 0x000000000000894d */ /* 0x000fea0003800000 */
[----:B------:R-:W-:Y:S01]  /*1380*/  ISETP.GE.U32.AND P0, PT, R10, 0x8, PT ;  /* 0x000000080a00780c */ /* 0x000fe20003f06070 */
[----:B------:R-:W-:-:S12]  /*1390*/  HFMA2 R0, -RZ, RZ, 0, 0 ;  /* 0x00000000ff007431 */ /* 0x000fd800000001ff */
[----:B------:R-:W-:Y:S05]  /*13a0*/  @!P0 BRA `(.L_x_12) ;  /* 0x0000000400448947 */ /* 0x000fea0003800000 */
[----:B------:R-:W0:Y:S01]  /*13b0*/  LDC.64 R12, c[0x0][0x398] ;  /* 0x0000e600ff0c7b82 */ /* 0x000e220000000a00 */
[----:B------:R-:W-:Y:S01]  /*13c0*/  UIADD3 UR4, UP2, UPT, UR13, 0x600, URZ ;  /* 0x000006000d047890 */ /* 0x000fe2000ff5e0ff */
[----:B------:R-:W-:Y:S01]  /*13d0*/  LOP3.LUT R0, R10, 0x7ffffff8, RZ, 0xc0, !PT ;  /* 0x7ffffff80a007812 */ /* 0x000fe200078ec0ff */
[----:B------:R-:W1:Y:S02]  /*13e0*/  LDCU UR17, c[0x0][0x38c] ;  /* 0x00007180ff1177ac */ /* 0x000e640008000800 */
[----:B------:R-:W-:-:S03]  /*13f0*/  UIADD3 UR10, UP1, UPT, UR4, UR10, URZ ;  /* 0x0000000a040a7290 */ /* 0x000fc6000ff3e0ff */
[----:B------:R-:W2:Y:S01]  /*1400*/  LDC.64 R8, c[0x0][0x390] ;  /* 0x0000e400ff087b82 */ /* 0x000ea20000000a00 */
[----:B------:R-:W-:Y:S01]  /*1410*/  UIADD3 UR8, UP0, UPT, UR4, UR8, URZ ;  /* 0x0000000804087290 */ /* 0x000fe2000ff1e0ff */
[----:B------:R-:W-:Y:S01]  /*1420*/  IMAD.MOV R0, RZ, RZ, -R0 ;  /* 0x000000ffff007224 */ /* 0x000fe200078e0a00 */
[----:B------:R-:W-:Y:S02]  /*1430*/  UIADD3.X UR5, UPT, UPT, URZ, UR16, URZ, UP2, !UPT ;  /* 0x00000010ff057290 */ /* 0x000fe400097fe4ff */
[----:B------:R-:W-:Y:S02]  /*1440*/  UIADD3 UR4, UP2, UPT, UR4, UR6, URZ ;  /* 0x0000000604047290 */ /* 0x000fe4000ff5e0ff */
[----:B------:R-:W-:Y:S01]  /*1450*/  UIADD3.X UR11, UPT, UPT, UR5, UR11, URZ, UP1, !UPT ;  /* 0x0000000b050b7290 */ /* 0x000fe20008ffe4ff */
[----:B------:R-:W3:Y:S01]  /*1460*/  LDC.64 R14, c[0x0][0x3a8] ;  /* 0x0000ea00ff0e7b82 */ /* 0x000ee20000000a00 */
[----:B------:R-:W-:Y:S02]  /*1470*/  UIADD3.X UR9, UPT, UPT, UR5, UR9, URZ, UP0, !UPT ;  /* 0x0000000905097290 */ /* 0x000fe400087fe4ff */
[----:B------:R-:W-:Y:S01]  /*1480*/  UIADD3.X UR5, UPT, UPT, UR5, UR7, URZ, UP2, !UPT ;  /* 0x0000000705057290 */ /* 0x000fe200097fe4ff */
[----:B0-----:R-:W-:-:S04]  /*1490*/  IMAD.WIDE.U32 R10, R7, 0x4, R12 ;  /* 0x00000004070a7825 */ /* 0x001fc800078e000c */
[----:B--2---:R-:W-:-:S04]  /*14a0*/  IMAD.WIDE.U32 R8, R7, 0x4, R8 ;  /* 0x0000000407087825 */ /* 0x004fc800078e0008 */
[C---:B---3--:R-:W-:Y:S01]  /*14b0*/  IMAD.WIDE.U32 R12, R7.reuse, 0x4, R14 ;  /* 0x00000004070c7825 */ /* 0x048fe200078e000e */
[----:B-1----:R-:W-:-:S07]  /*14c0*/  IADD3 R7, PT, PT, R7, 0x80, RZ ;  /* 0x0000008007077810 */ /* 0x002fce0007ffe0ff */
.L_x_13:
[----:B------:R-:W-:Y:S02]  /*14d0*/  IADD3 R22, P1, PT, R12, UR13, RZ ;  /* 0x0000000d0c167c10 */ /* 0x000fe4000ff3e0ff */
[----:B--2---:R-:W-:Y:S02]  /*14e0*/  IADD3 R20, P0, PT, R10, UR13, RZ ;  /* 0x0000000d0a147c10 */ /* 0x004fe4000ff1e0ff */
[----:B------:R-:W-:Y:S02]  /*14f0*/  IADD3.X R23, PT, PT, R13, UR16, RZ, P1, !PT ;  /* 0x000000100d177c10 */ /* 0x000fe40008ffe4ff */
[----:B------:R-:W-:-:S04]  /*1500*/  IADD3.X R21, PT, PT, R11, UR16, RZ, P0, !PT ;  /* 0x000000100b157c10 */ /* 0x000fc800087fe4ff */
[----:B------:R-:W2:Y:S04]  /*1510*/  LDG.E R23, desc[UR14][R22.64] ;  /* 0x0000000e16177981 */ /* 0x000ea8000c1e1900 */
[----:B------:R-:W2:Y:S01]  /*1520*/  LDG.E R20, desc[UR14][R20.64] ;  /* 0x0000000e14147981 */ /* 0x000ea2000c1e1900 */
[----:B------:R-:W-:Y:S02]  /*1530*/  IADD3 R14, P0, PT, R8, UR13, RZ ;  /* 0x0000000d080e7c10 */ /* 0x000fe4000ff1e0ff */
[----:B------:R-:W-:Y:S02]  /*1540*/  MOV R16, UR10 ;  /* 0x0000000a00107c02 */ /* 0x000fe40008000f00 */
[----:B------:R-:W-:Y:S02]  /*1550*/  MOV R17, UR11 ;  /* 0x0000000b00117c02 */ /* 0x000fe40008000f00 */
[----:B------:R-:W-:-:S02]  /*1560*/  MOV R18, UR4 ;  /* 0x0000000400127c02 */ /* 0x000fc40008000f00 */
[----:B------:R-:W-:Y:S01]  /*1570*/  MOV R19, UR5 ;  /* 0x0000000500137c02 */ /* 0x000fe20008000f00 */
[----:B------:R-:W-:-:S04]  /*1580*/  IMAD.WIDE R16, R7, 0x4, R16 ;  /* 0x0000000407107825 */ /* 0x000fc800078e0210 */
[----:B------:R-:W-:-:S04]  /*1590*/  IMAD.WIDE R18, R7, 0x4, R18 ;  /* 0x0000000407127825 */ /* 0x000fc800078e0212 */
[----:B--2---:R-:W-:-:S04]  /*15a0*/  FADD R15, -R20, R23 ;  /* 0x00000017140f7221 */ /* 0x004fc80000000100 */
[----:B------:R-:W-:Y:S01]  /*15b0*/  FFMA R25, R15, UR17, R20 ;  /* 0x000000110f197c23 */ /* 0x000fe20008000014 */
[----:B------:R-:W-:-:S05]  /*15c0*/  IADD3.X R15, PT, PT, R9, UR16, RZ, P0, !PT ;  /* 0x00000010090f7c10 */ /* 0x000fca00087fe4ff */
[----:B------:R0:W-:Y:S04]  /*15d0*/  STG.E desc[UR14][R14.64], R25 ;  /* 0x000000190e007986 */ /* 0x0001e8000c10190e */
[----:B------:R-:W2:Y:S04]  /*15e0*/  LDG.E R6, desc[UR14][R16.64+-0x600] ;  /* 0xfffa000e10067981 */ /* 0x000ea8000c1e1900 */
[----:B------:R-:W2:Y:S01]  /*15f0*/  LDG.E R23, desc[UR14][R18.64+-0x600] ;  /* 0xfffa000e12177981 */ /* 0x000ea2000c1e1900 */
[----:B------:R-:W-:Y:S02]  /*1600*/  MOV R20, UR8 ;  /* 0x0000000800147c02 */ /* 0x000fe40008000f00 */
[----:B------:R-:W-:-:S03]  /*1610*/  MOV R21, UR9 ;  /* 0x0000000900157c02 */ /* 0x000fc60008000f00 */
[----:B------:R-:W-:-:S04]  /*1620*/  IMAD.WIDE R20, R7, 0x4, R20 ;  /* 0x0000000407147825 */ /* 0x000fc800078e0214 */
[----:B--2---:R-:W-:-:S04]  /*1630*/  FADD R23, -R6, R23 ;  /* 0x0000001706177221 */ /* 0x004fc80000000100 */
[----:B------:R-:W-:-:S05]  /*1640*/  FFMA R23, R23, UR17, R6 ;  /* 0x0000001117177c23 */ /* 0x000fca0008000006 */
[----:B------:R1:W-:Y:S04]  /*1650*/  STG.E desc[UR14][R20.64+-0x600], R23 ;  /* 0xfffa001714007986 */ /* 0x0003e8000c10190e */
[----:B------:R-:W2:Y:S04]  /*1660*/  LDG.E R6, desc[UR14][R16.64+-0x400] ;  /* 0xfffc000e10067981 */ /* 0x000ea8000c1e1900 */
[----:B------:R-:W2:Y:S02]  /*1670*/  LDG.E R27, desc[UR14][R18.64+-0x400] ;  /* 0xfffc000e121b7981 */ /* 0x000ea4000c1e1900 */
[----:B--2---:R-:W-:-:S04]  /*1680*/  FADD R27, -R6, R27 ;  /* 0x0000001b061b7221 */ /* 0x004fc80000000100 */
[----:B------:R-:W-:-:S05]  /*1690*/  FFMA R27, R27, UR17, R6 ;  /* 0x000000111b1b7c23 */ /* 0x000fca0008000006 */
[----:B------:R-:W-:Y:S04]  /*16a0*/  STG.E desc[UR14][R20.64+-0x400], R27 ;  /* 0xfffc001b14007986 */ /* 0x000fe8000c10190e */
[----:B------:R-:W2:Y:S04]  /*16b0*/  LDG.E R6, desc[UR14][R16.64+-0x200] ;  /* 0xfffe000e10067981 */ /* 0x000ea8000c1e1900 */
[----:B0-----:R-:W2:Y:S02]  /*16c0*/  LDG.E R15, desc[UR14][R18.64+-0x200] ;  /* 0xfffe000e120f7981 */ /* 0x001ea4000c1e1900 */
[----:B--2---:R-:W-:-:S04]  /*16d0*/  FADD R15, -R6, R15 ;  /* 0x0000000f060f7221 */ /* 0x004fc80000000100 */
[----:B------:R-:W-:-:S05]  /*16e0*/  FFMA R15, R15, UR17, R6 ;  /* 0x000000110f0f7c23 */ /* 0x000fca0008000006 */
[----:B------:R0:W-:Y:S04]  /*16f0*/  STG.E desc[UR14][R20.64+-0x200], R15 ;  /* 0xfffe000f14007986 */ /* 0x0001e8000c10190e */
[----:B------:R-:W2:Y:S04]  /*1700*/  LDG.E R6, desc[UR14][R16.64] ;  /* 0x0000000e10067981 */ /* 0x000ea8000c1e1900 */
[----:B-1----:R-:W2:Y:S02]  /*1710*/  LDG.E R23, desc[UR14][R18.64] ;  /* 0x0000000e12177981 */ /* 0x002ea4000c1e1900 */
[----:B--2---:R-:W-:-:S04]  /*1720*/  FADD R23, -R6, R23 ;  /* 0x0000001706177221 */ /* 0x004fc80000000100 */
[----:B------:R-:W-:-:S05]  /*1730*/  FFMA R23, R23, UR17, R6 ;  /* 0x0000001117177c23 */ /* 0x000fca0008000006 */
[----:B------:R1:W-:Y:S04]  /*1740*/  STG.E desc[UR14][R20.64], R23 ;  /* 0x0000001714007986 */ /* 0x0003e8000c10190e */
[----:B------:R-:W2:Y:S04]  /*1750*/  LDG.E R6, desc[UR14][R16.64+0x200] ;  /* 0x0002000e10067981 */ /* 0x000ea8000c1e1900 */
[----:B------:R-:W2:Y:S02]  /*1760*/  LDG.E R25, desc[UR14][R18.64+0x200] ;  /* 0x0002000e12197981 */ /* 0x000ea4000c1e1900 */
[----:B--2---:R-:W-:-:S04]  /*1770*/  FADD R25, -R6, R25 ;  /* 0x0000001906197221 */ /* 0x004fc80000000100 */
[----:B------:R-:W-:-:S05]  /*1780*/  FFMA R25, R25, UR17, R6 ;  /* 0x0000001119197c23 */ /* 0x000fca0008000006 */
[----:B------:R2:W-:Y:S04]  /*1790*/  STG.E desc[UR14][R20.64+0x200], R25 ;  /* 0x0002001914007986 */ /* 0x0005e8000c10190e */
[----:B------:R-:W3:Y:S04]  /*17a0*/  LDG.E R6, desc[UR14][R16.64+0x400] ;  /* 0x0004000e10067981 */ /* 0x000ee8000c1e1900 */
[----:B0-----:R-:W3:Y:S02]  /*17b0*/  LDG.E R15, desc[UR14][R18.64+0x400] ;  /* 0x0004000e120f7981 */ /* 0x001ee4000c1e1900 */
[----:B---3--:R-:W-:-:S04]  /*17c0*/  FADD R15, -R6, R15 ;  /* 0x0000000f060f7221 */ /* 0x008fc80000000100 */
[----:B------:R-:W-:-:S05]  /*17d0*/  FFMA R15, R15, UR17, R6 ;  /* 0x000000110f0f7c23 */ /* 0x000fca0008000006 */
[----:B------:R2:W-:Y:S04]  /*17e0*/  STG.E desc[UR14][R20.64+0x400], R15 ;  /* 0x0004000f14007986 */ /* 0x0005e8000c10190e */
[----:B------:R-:W3:Y:S04]  /*17f0*/  LDG.E R6, desc[UR14][R16.64+0x600] ;  /* 0x0006000e10067981 */ /* 0x000ee8000c1e1900 */
[----:B-1----:R-:W3:Y:S01]  /*1800*/  LDG.E R23, desc[UR14][R18.64+0x600] ;  /* 0x0006000e12177981 */ /* 0x002ee2000c1e1900 */
[----:B------:R-:W-:-:S04]  /*1810*/  IADD3 R0, PT, PT, R0, 0x8, RZ ;  /* 0x0000000800007810 */ /* 0x000fc80007ffe0ff */
[----:B------:R-:W-:Y:S01]  /*1820*/  ISETP.NE.AND P0, PT, R0, RZ, PT ;  /* 0x000000ff0000720c */ /* 0x000fe20003f05270 */
[----:B------:R-:W-:Y:S01]  /*1830*/  UIADD3 UR13, UP0, UPT, UR13, 0x1000, URZ ;  /* 0x000010000d0d7890 */ /* 0x000fe2000ff1e0ff */
[----:B------:R-:W-:-:S03]  /*1840*/  VIADD R7, R7, 0x400 ;  /* 0x0000040007077836 */ /* 0x000fc60000000000 */
[----:B------:R-:W-:Y:S01]  /*1850*/  UIADD3.X UR16, UPT, UPT, URZ, UR16, URZ, UP0, !UPT ;  /* 0x00000010ff107290 */ /* 0x000fe200087fe4ff */
[----:B---3--:R-:W-:-:S04]  /*1860*/  FADD R23, -R6, R23 ;  /* 0x0000001706177221 */ /* 0x008fc80000000100 */
[----:B------:R-:W-:-:S05]  /*1870*/  FFMA R23, R23, UR17, R6 ;  /* 0x0000001117177c23 */ /* 0x000fca0008000006 */
[----:B------:R2:W-:Y:S01]  /*1880*/  STG.E desc[UR14][R20.64+0x600], R23 ;  /* 0x0006001714007986 */ /* 0x0005e2000c10190e */
[----:B------:R-:W-:Y:S05]  /*1890*/  @P0 BRA `(.L_x_13) ;  /* 0xfffffffc000c0947 */ /* 0x000fea000383ffff */
[----:B------:R-:W0:Y:S02]  /*18a0*/  LDC R0, c[0x0][0x388] ;  /* 0x0000e200ff007b82 */ /* 0x000e240000000800 */
[----:B0-----:R-:W-:-:S07]  /*18b0*/  LOP3.LUT R0, R0, 0x7ffffff8, RZ, 0xc0, !PT ;  /* 0x7ffffff800007812 */ /* 0x001fce00078ec0ff */
.L_x_12:
[----:B------:R-:W0:Y:S02]  /*18c0*/  LDC R14, c[0x0][0x388] ;  /* 0x0000e200ff0e7b82 */ /* 0x000e240000000800 */
[----:B0-----:R-:W-:-:S04]  /*18d0*/  LOP3.LUT R10, R14, 0x7, RZ, 0xc0, !PT ;  /* 0x000000070e0a7812 */ /* 0x001fc800078ec0ff */
[----:B------:R-:W-:-:S13]  /*18e0*/  ISETP.NE.AND P0, PT, R10, RZ, PT ;  /* 0x000000ff0a00720c */ /* 0x000fda0003f05270 */
[----:B------:R-:W-:Y:S05]  /*18f0*/  @!P0 EXIT ;  /* 0x000000000000894d */ /* 0x000fea0003800000 */
[----:B------:R-:W0:Y:S01]  /*1900*/  LDCU.64 UR4, c[0x0][0x390] ;  /* 0x00007200ff0477ac */ /* 0x000e220008000a00 */
[----:B------:R-:W-:Y:S01]  /*1910*/  SHF.L.U32 R8, R14, 0x7, RZ ;  /* 0x000000070e087819 */ /* 0x000fe200000006ff */
[----:B--2---:R-:W1:Y:S01]  /*1920*/  S2R R15, SR_TID.X ;  /* 0x00000000000f7919 */ /* 0x004e620000002100 */
[----:B------:R-:W-:Y:S02]  /*1930*/  ISETP.GE.U32.AND P0, PT, R10, 0x4, PT ;  /* 0x000000040a00780c */ /* 0x000fe40003f06070 */
[----:B------:R-:W-:Y:S01]  /*1940*/  SHF.R.S32.HI R6, RZ, 0x1f, R8 ;  /* 0x0000001fff067819 */ /* 0x000fe20000011408 */
[----:B------:R-:W-:Y:S01]  /*1950*/  IMAD.WIDE.U32 R8, R8, UR12, RZ ;  /* 0x0000000c08087c25 */ /* 0x000fe2000f8e00ff */
[----:B------:R-:W-:-:S03]  /*1960*/  LOP3.LUT R18, R14, 0x3, RZ, 0xc0, !PT ;  /* 0x000000030e127812 */ /* 0x000fc600078ec0ff */
[----:B------:R-:W-:Y:S01]  /*1970*/  IMAD R7, R6, UR12, RZ ;  /* 0x0000000c06077c24 */ /* 0x000fe2000f8e02ff */
[----:B------:R-:W-:Y:S02]  /*1980*/  SHF.L.U32 R6, R8, 0x2, RZ ;  /* 0x0000000208067819 */ /* 0x000fe400000006ff */
[----:B------:R-:W-:Y:S02]  /*1990*/  ISETP.NE.AND P1, PT, R18, RZ, PT ;  /* 0x000000ff1200720c */ /* 0x000fe40003f25270 */
[----:B------:R-:W-:Y:S02]  /*19a0*/  IADD3 R7, PT, PT, R9, R7, RZ ;  /* 0x0000000709077210 */ /* 0x000fe40007ffe0ff */
[----:B0-----:R-:W-:Y:S02]  /*19b0*/  IADD3 R6, P2, PT, R6, UR4, RZ ;  /* 0x0000000406067c10 */ /* 0x001fe4000ff5e0ff */
[----:B------:R-:W-:-:S04]  /*19c0*/  SHF.L.U64.HI R7, R8, 0x2, R7 ;  /* 0x0000000208077819 */ /* 0x000fc80000010207 */
[----:B------:R-:W-:Y:S01]  /*19d0*/  IADD3.X R7, PT, PT, R7, UR5, RZ, P2, !PT ;  /* 0x0000000507077c10 */ /* 0x000fe200097fe4ff */
[----:B------:R-:W-:Y:S06]  /*19e0*/  @!P0 BRA `(.L_x_14) ;  /* 0x0000000000688947 */ /* 0x000fec0003800000 */
[----:B-1----:R-:W-:Y:S01]  /*19f0*/  LEA R13, R0, R15, 0x7 ;  /* 0x0000000f000d7211 */ /* 0x002fe200078e38ff */
[----:B------:R-:W0:Y:S04]  /*1a00*/  LDCU UR4, c[0x0][0x38c] ;  /* 0x00007180ff0477ac */ /* 0x000e280008000800 */
[----:B------:R-:W-:-:S04]  /*1a10*/  IMAD.WIDE R10, R13, 0x4, R2 ;  /* 0x000000040d0a7825 */ /* 0x000fc800078e0202 */
[C---:B------:R-:W-:Y:S01]  /*1a20*/  IMAD.WIDE R8, R13.reuse, 0x4, R4 ;  /* 0x000000040d087825 */ /* 0x040fe200078e0204 */
[----:B------:R-:W2:Y:S04]  /*1a30*/  LDG.E R16, desc[UR14][R10.64] ;  /* 0x0000000e0a107981 */ /* 0x000ea8000c1e1900 */
[----:B------:R-:W2:Y:S01]  /*1a40*/  LDG.E R17, desc[UR14][R8.64] ;  /* 0x0000000e08117981 */ /* 0x000ea2000c1e1900 */
[----:B------:R-:W-:-:S04]  /*1a50*/  IMAD.WIDE R12, R13, 0x4, R6 ;  /* 0x000000040d0c7825 */ /* 0x000fc800078e0206 */
[----:B--2---:R-:W-:-:S04]  /*1a60*/  FADD R17, -R16, R17 ;  /* 0x0000001110117221 */ /* 0x004fc80000000100 */
[----:B0-----:R-:W-:-:S05]  /*1a70*/  FFMA R17, R17, UR4, R16 ;  /* 0x0000000411117c23 */ /* 0x001fca0008000010 */
[----:B------:R0:W-:Y:S04]  /*1a80*/  STG.E desc[UR14][R12.64], R17 ;  /* 0x000000110c007986 */ /* 0x0001e8000c10190e */
[----:B------:R-:W2:Y:S04]  /*1a90*/  LDG.E R16, desc[UR14][R10.64+0x200] ;  /* 0x0002000e0a107981 */ /* 0x000ea8000c1e1900 */
[----:B------:R-:W2:Y:S02]  /*1aa0*/  LDG.E R19, desc[UR14][R8.64+0x200] ;  /* 0x0002000e08137981 */ /* 0x000ea4000c1e1900 */
[----:B--2---:R-:W-:-:S04]  /*1ab0*/  FADD R19, -R16, R19 ;  /* 0x0000001310137221 */ /* 0x004fc80000000100 */
[----:B------:R-:W-:-:S05]  /*1ac0*/  FFMA R19, R19, UR4, R16 ;  /* 0x0000000413137c23 */ /* 0x000fca0008000010 */
[----:B------:R2:W-:Y:S04]  /*1ad0*/  STG.E desc[UR14][R12.64+0x200], R19 ;  /* 0x000200130c007986 */ /* 0x0005e8000c10190e */
[----:B------:R-:W3:Y:S04]  /*1ae0*/  LDG.E R16, desc[UR14][R10.64+0x400] ;  /* 0x0004000e0a107981 */ /* 0x000ee8000c1e1900 */
[----:B------:R-:W3:Y:S02]  /*1af0*/  LDG.E R21, desc[UR14][R8.64+0x400] ;  /* 0x0004000e08157981 */ /* 0x000ee4000c1e1900 */
[----:B---3--:R-:W-:-:S04]  /*1b00*/  FADD R21, -R16, R21 ;  /* 0x0000001510157221 */ /* 0x008fc80000000100 */
[----:B------:R-:W-:-:S05]  /*1b10*/  FFMA R21, R21, UR4, R16 ;  /* 0x0000000415157c23 */ /* 0x000fca0008000010 */
[----:B------:R2:W-:Y:S04]  /*1b20*/  STG.E desc[UR14][R12.64+0x400], R21 ;  /* 0x000400150c007986 */ /* 0x0005e8000c10190e */
[----:B------:R-:W3:Y:S04]  /*1b30*/  LDG.E R16, desc[UR14][R10.64+0x600] ;  /* 0x0006000e0a107981 */ /* 0x000ee8000c1e1900 */
[----:B0-----:R-:W3:Y:S01]  /*1b40*/  LDG.E R17, desc[UR14][R8.64+0x600] ;  /* 0x0006000e08117981 */ /* 0x001ee2000c1e1900 */
[----:B------:R-:W-:Y:S01]  /*1b50*/  IADD3 R0, PT, PT, R0, 0x4, RZ ;  /* 0x0000000400007810 */ /* 0x000fe20007ffe0ff */
[----:B---3--:R-:W-:-:S04]  /*1b60*/  FADD R17, -R16, R17 ;  /* 0x0000001110117221 */ /* 0x008fc80000000100 */
[----:B------:R-:W-:-:S05]  /*1b70*/  FFMA R17, R17, UR4, R16 ;  /* 0x0000000411117c23 */ /* 0x000fca0008000010 */
[----:B------:R2:W-:Y:S02]  /*1b80*/  STG.E desc[UR14][R12.64+0x600], R17 ;  /* 0x000600110c007986 */ /* 0x0005e4000c10190e */
.L_x_14:
[----:B------:R-:W-:Y:S05]  /*1b90*/  @!P1 EXIT ;  /* 0x000000000000994d */ /* 0x000fea0003800000 */
[----:B------:R-:W-:Y:S02]  /*1ba0*/  ISETP.NE.AND P0, PT, R18, 0x1, PT ;  /* 0x000000011200780c */ /* 0x000fe40003f05270 */
[----:B------:R-:W-:-:S04]  /*1bb0*/  LOP3.LUT R14, R14, 0x1, RZ, 0xc0, !PT ;  /* 0x000000010e0e7812 */ /* 0x000fc800078ec0ff */
[----:B------:R-:W-:-:S07]  /*1bc0*/  ISETP.NE.U32.AND P1, PT, R14, 0x1, PT ;  /* 0x000000010e00780c */ /* 0x000fce0003f25070 */
[----:B------:R-:W-:Y:S06]  /*1bd0*/  @!P0 BRA `(.L_x_15) ;  /* 0x0000000000408947 */ /* 0x000fec0003800000 */
[----:B-12---:R-:W-:Y:S01]  /*1be0*/  LEA R19, R0, R15, 0x7 ;  /* 0x0000000f00137211 */ /* 0x006fe200078e38ff */
[----:B------:R-:W0:Y:S04]  /*1bf0*/  LDCU UR4, c[0x0][0x38c] ;  /* 0x00007180ff0477ac */ /* 0x000e280008000800 */
[----:B------:R-:W-:-:S04]  /*1c00*/  IMAD.WIDE R10, R19, 0x4, R2 ;  /* 0x00000004130a7825 */ /* 0x000fc800078e0202 */
[C---:B------:R-:W-:Y:S01]  /*1c10*/  IMAD.WIDE R12, R19.reuse, 0x4, R4 ;  /* 0x00000004130c7825 */ /* 0x040fe200078e0204 */
[----:B------:R-:W2:Y:S04]  /*1c20*/  LDG.E R14, desc[UR14][R10.64] ;  /* 0x0000000e0a0e7981 */ /* 0x000ea8000c1e1900 */
[----:B------:R-:W2:Y:S02]  /*1c30*/  LDG.E R9, desc[UR14][R12.64] ;  /* 0x0000000e0c097981 */ /* 0x000ea4000c1e1900 */
[----:B--2---:R-:W-:Y:S01]  /*1c40*/  FADD R17, -R14, R9 ;  /* 0x000000090e117221 */ /* 0x004fe20000000100 */
[----:B------:R-:W-:-:S04]  /*1c50*/  IMAD.WIDE R8, R19, 0x4, R6 ;  /* 0x0000000413087825 */ /* 0x000fc800078e0206 */
[----:B0-----:R-:W-:-:S05]  /*1c60*/  FFMA R17, R17, UR4, R14 ;  /* 0x0000000411117c23 */ /* 0x001fca000800000e */
[----:B------:R0:W-:Y:S04]  /*1c70*/  STG.E desc[UR14][R8.64], R17 ;  /* 0x0000001108007986 */ /* 0x0001e8000c10190e */
[----:B------:R-:W2:Y:S04]  /*1c80*/  LDG.E R14, desc[UR14][R10.64+0x200] ;  /* 0x0002000e0a0e7981 */ /* 0x000ea8000c1e1900 */
[----:B------:R-:W2:Y:S01]  /*1c90*/  LDG.E R19, desc[UR14][R12.64+0x200] ;  /* 0x0002000e0c137981 */ /* 0x000ea2000c1e1900 */
[----:B------:R-:W-:Y:S01]  /*1ca0*/  IADD3 R0, PT, PT, R0, 0x2, RZ ;  /* 0x0000000200007810 */ /* 0x000fe20007ffe0ff */
[----:B--2---:R-:W-:-:S04]  /*1cb0*/  FADD R19, -R14, R19 ;  /* 0x000000130e137221 */ /* 0x004fc80000000100 */
[----:B------:R-:W-:-:S05]  /*1cc0*/  FFMA R19, R19, UR4, R14 ;  /* 0x0000000413137c23 */ /* 0x000fca000800000e */
[----:B------:R0:W-:Y:S02]  /*1cd0*/  STG.E desc[UR14][R8.64+0x200], R19 ;  /* 0x0002001308007986 */ /* 0x0001e4000c10190e */
.L_x_15:
[----:B------:R-:W-:Y:S05]  /*1ce0*/  @P1 EXIT ;  /* 0x000000000000194d */ /* 0x000fea0003800000 */
[----:B-1----:R-:W-:Y:S01]  /*1cf0*/  LEA R15, R0, R15, 0x7 ;  /* 0x0000000f000f7211 */ /* 0x002fe200078e38ff */
[----:B------:R-:W1:Y:S04]  /*1d00*/  LDCU UR4, c[0x0][0x38c] ;  /* 0x00007180ff0477ac */ /* 0x000e680008000800 */
[----:B------:R-:W-:-:S04]  /*1d10*/  IMAD.WIDE R2, R15, 0x4, R2 ;  /* 0x000000040f027825 */ /* 0x000fc800078e0202 */
[C---:B------:R-:W-:Y:S02]  /*1d20*/  IMAD.WIDE R4, R15.reuse, 0x4, R4 ;  /* 0x000000040f047825 */ /* 0x040fe400078e0204 */
[----:B------:R-:W0:Y:S04]  /*1d30*/  LDG.E R2, desc[UR14][R2.64] ;  /* 0x0000000e02027981 */ /* 0x000e28000c1e1900 */
[----:B------:R-:W0:Y:S01]  /*1d40*/  LDG.E R5, desc[UR14][R4.64] ;  /* 0x0000000e04057981 */ /* 0x000e22000c1e1900 */
[----:B------:R-:W-:-:S04]  /*1d50*/  IMAD.WIDE R6, R15, 0x4, R6 ;  /* 0x000000040f067825 */ /* 0x000fc800078e0206 */
[----:B0-----:R-:W-:-:S04]  /*1d60*/  FADD R9, -R2, R5 ;  /* 0x0000000502097221 */ /* 0x001fc80000000100 */
[----:B-1----:R-:W-:-:S05]  /*1d70*/  FFMA R9, R9, UR4, R2 ;  /* 0x0000000409097c23 */ /* 0x002fca0008000002 */
[----:B------:R-:W-:Y:S01]  /*1d80*/  STG.E desc[UR14][R6.64], R9 ;  /* 0x0000000906007986 */ /* 0x000fe2000c10190e */
[----:B------:R-:W-:Y:S05]  /*1d90*/  EXIT ;  /* 0x000000000000794d */ /* 0x000fea0003800000 */
.L_x_16:
[----:B------:R-:W-:-:S00]  /*1da0*/  BRA `(.L_x_16) ;  /* 0xfffffffc00fc7947 */ /* 0x000fc0000383ffff */
[----:B------:R-:W-:-:S00]  /*1db0*/  NOP ;  /* 0x0000000000007918 */ /* 0x000fc00000000000 */
        /* <DEDUP_REMOVED lines=12> */
.L_x_39:


//--------------------- .text._ZN3cub18CUB_300001_SM_10006detail9transform16transform_kernelINS2_10policy_hubILb1EN4cuda3std3__45tupleIJN6thrust24THRUST_300001_SM_1000_NS6detail15normal_iteratorINSA_10device_ptrIfEEEESF_EEEE10policy1000Ei7functorSF_JPfSK_EEEvT0_iT1_T2_DpNS2_10kernel_argIT3_EE --------------------------
	.section	.text._ZN3cub18CUB_300001_SM_10006detail9transform16transform_kernelINS2_10policy_hubILb1EN4cuda3std3__45tupleIJN6thrust24THRUST_300001_SM_1000_NS6detail15normal_iteratorINSA_10device_ptrIfEEEESF_EEEE10policy1000Ei7functorSF_JPfSK_EEEvT0_iT1_T2_DpNS2_10kernel_argIT3_EE,"ax",@progbits
	.align	128
        .global         _ZN3cub18CUB_300001_SM_10006detail9transform16transform_kernelINS2_10policy_hubILb1EN4cuda3std3__45tupleIJN6thrust24THRUST_300001_SM_1000_NS6detail15normal_iteratorINSA_10device_ptrIfEEEESF_EEEE10policy1000Ei7functorSF_JPfSK_EEEvT0_iT1_T2_DpNS2_10kernel_argIT3_EE
        .type           _ZN3cub18CUB_300001_SM_10006detail9transform16transform_kernelINS2_10policy_hubILb1EN4cuda3std3__45tupleIJN6thrust24THRUST_300001_SM_1000_NS6detail15normal_iteratorINSA_10device_ptrIfEEEESF_EEEE10policy1000Ei7functorSF_JPfSK_EEEvT0_iT1_T2_DpNS2_10kernel_argIT3_EE,@function
        .size           _ZN3cub18CUB_300001_SM_10006detail9transform16transform_kernelINS2_10policy_hubILb1EN4cuda3std3__45tupleIJN6thrust24THRUST_300001_SM_1000_NS6detail15normal_iteratorINSA_10device_ptrIfEEEESF_EEEE10policy1000Ei7functorSF_JPfSK_EEEvT0_iT1_T2_DpNS2_10kernel_argIT3_EE,(.L_x_40 - _ZN3cub18CUB_300001_SM_10006detail9transform16transform_kernelINS2_10policy_hubILb1EN4cuda3std3__45tupleIJN6thrust24THRUST_300001_SM_1000_NS6detail15normal_iteratorINSA_10device_ptrIfEEEESF_EEEE10policy1000Ei7functorSF_JPfSK_EEEvT0_iT1_T2_DpNS2_10kernel_argIT3_EE)
        .other          _ZN3cub18CUB_300001_SM_10006detail9transform16transform_kernelINS2_10policy_hubILb1EN4cuda3std3__45tupleIJN6thrust24THRUST_300001_SM_1000_NS6detail15normal_iteratorINSA_10device_ptrIfEEEESF_EEEE10policy1000Ei7functorSF_JPfSK_EEEvT0_iT1_T2_DpNS2_10kernel_argIT3_EE,@"STO_CUDA_ENTRY STV_DEFAULT"
_ZN3cub18CUB_300001_SM_10006detail9transform16transform_kernelINS2_10policy_hubILb1EN4cuda3std3__45tupleIJN6thrust24THRUST_300001_SM_1000_NS6detail15normal_iteratorINSA_10device_ptrIfEEEESF_EEEE10policy1000Ei7functorSF_JPfSK_EEEvT0_iT1_T2_DpNS2_10kernel_argIT3_EE:
.text._ZN3cub18CUB_300001_SM_10006detail9transform16transform_kernelINS2_10policy_hubILb1EN4cuda3std3__45tupleIJN6thrust24THRUST_300001_SM_1000_NS6detail15normal_iteratorINSA_10device_ptrIfEEEESF_EEEE10policy1000Ei7functorSF_JPfSK_EEEvT0_iT1_T2_DpNS2_10kernel_argIT3_EE:
[----:B------:R-:W-:Y:S08]  /*0000*/  LDC R1, c[0x0][0x37c] ;  /* 0x0000df00ff017b82 */ /* 0x000ff00000000800 */
[----:B------:R-:W0:Y:S01]  /*0010*/  S2UR UR18, SR_CTAID.X ;  /* 0x00000000001279c3 */ /* 0x000e220000002500 */
[----:B------:R-:W1:Y:S01]  /*0020*/  LDCU.64 UR12, c[0x0][0x380] ;  /* 0x00007000ff0c77ac */ /* 0x000e620008000a00 */
[----:B------:R-:W2:Y:S01]  /*0030*/  S2R R0, SR_TID.X ;  /* 0x0000000000007919 */ /* 0x000ea20000002100 */
[----:B------:R-:W-:Y:S01]  /*0040*/  BSSY.RECONVERGENT B0, `(.L_x_17) ;  /* 0x0000020000007945 */ /* 0x000fe20003800200 */
[----:B-1----:R-:W-:-:S04]  /*0050*/  USHF.L.U32 UR11, UR13, 0x7, URZ ;  /* 0x000000070d0b7899 */ /* 0x002fc800080006ff */
[----:B0-----:R-:W-:-:S04]  /*0060*/  UIMAD UR8, UR11, UR18, URZ ;  /* 0x000000120b0872a4 */ /* 0x001fc8000f8e02ff */
[----:B------:R-:W-:-:S04]  /*0070*/  UIADD3 UR10, UPT, UPT, -UR8, UR12, URZ ;  /* 0x0000000c080a7290 */ /* 0x000fc8000fffe1ff */
[----:B------:R-:W-:Y:S01]  /*0080*/  UISETP.LT.AND UP0, UPT, UR11, UR10, UPT ;  /* 0x0000000a0b00728c */ /* 0x000fe2000bf01270 */
[----:B--2---:R-:W-:-:S03]  /*0090*/  SHF.L.U32 R4, R0, 0x7, RZ ;  /* 0x0000000700047819 */ /* 0x004fc600000006ff */
[----:B------:R-:W-:-:S04]  /*00a0*/  USEL UR12, UR11, UR10, UP0 ;  /* 0x0000000a0b0c7287 */ /* 0x000fc80008000000 */
[----:B------:R-:W-:-:S06]  /*00b0*/  USHF.L.U32 UR4, UR12, 0x2, URZ ;  /* 0x000000020c047899 */ /* 0x000fcc00080006ff */
[----:B------:R-:W-:-:S13]  /*00c0*/  ISETP.GE.AND P0, PT, R4, UR4, PT ;  /* 0x0000000404007c0c */ /* 0x000fda000bf06270 */
[----:B------:R-:W-:Y:S05]  /*00d0*/  @P0 BRA `(.L_x_18) ;  /* 0x0000000000580947 */ /* 0x000fea0003800000 */
[----:B------:R-:W0:Y:S01]  /*00e0*/  LDC.64 R2, c[0x0][0x398] ;  /* 0x0000e600ff027b82 */ /* 0x000e220000000a00 */
[----:B------:R-:W-:Y:S01]  /*00f0*/  MOV R7, UR8 ;  /* 0x0000000800077c02 */ /* 0x000fe20008000f00 */
[----:B------:R-:W-:Y:S01]  /*0100*/  BSSY.RECONVERGENT B1, `(.L_x_19) ;  /* 0x000000a000017945 */ /* 0x000fe20003800200 */
[----:B------:R-:W-:Y:S01]  /*0110*/  MOV R5, R4 ;  /* 0x0000000400057202 */ /* 0x000fe20000000f00 */
[----:B0-----:R-:W-:-:S04]  /*0120*/  IMAD.WIDE.U32 R2, R0, 0x80, R2 ;  /* 0x0000008000027825 */ /* 0x001fc800078e0002 */
[----:B------:R-:W-:-:S07]  /*0130*/  IMAD.WIDE R2, R7, 0x4, R2 ;  /* 0x0000000407027825 */ /* 0x000fce00078e0202 */
.L_x_20:
[----:B------:R-:W-:Y:S01]  /*0140*/  IADD3 R5, PT, PT, R5, 0x4000, RZ ;  /* 0x0000400005057810 */ /* 0x000fe20007ffe0ff */
[----:B------:R0:W-:Y:S03]  /*0150*/  CCTL.E.PF2 [R2] ;  /* 0x000000000200798f */ /* 0x0001e60000800100 */
[----:B------:R-:W-:Y:S02]  /*0160*/  ISETP.GE.AND P0, PT, R5, UR4, PT ;  /* 0x0000000405007c0c */ /* 0x000fe4000bf06270 */
[----:B0-----:R-:W-:-:S04]  /*0170*/  IADD3 R2, P1, PT, R2, 0x4000, RZ ;  /* 0x0000400002027810 */ /* 0x001fc80007f3e0ff */
[----:B------:R-:W-:-:S07]  /*0180*/  IADD3.X R3, PT, PT, RZ, R3, RZ, P1, !PT ;  /* 0x00000003ff037210 */ /* 0x000fce0000ffe4ff */
[----:B------:R-:W-:Y:S05]  /*0190*/  @!P0 BRA `(.L_x_20) ;  /* 0xfffffffc00e88947 */ /* 0x000fea000383ffff */
[----:B------:R-:W-:Y:S05]  /*01a0*/  BSYNC.RECONVERGENT B1 ;  /* 0x0000000000017941 */ /* 0x000fea0003800200 */
.L_x_19:
[----:B------:R-:W0:Y:S02]  /*01b0*/  LDC.64 R2, c[0x0][0x3a8] ;  /* 0x0000ea00ff027b82 */ /* 0x000e240000000a00 */
[----:B0-----:R-:W-:-:S04]  /*01c0*/  IMAD.WIDE.U32 R2, R0, 0x80, R2 ;  /* 0x0000008000027825 */ /* 0x001fc800078e0002 */
[----:B------:R-:W-:-:S07]  /*01d0*/  IMAD.WIDE R2, R7, 0x4, R2 ;  /* 0x0000000407027825 */ /* 0x000fce00078e0202 */
.L_x_21:
[----:B------:R-:W-:Y:S01]  /*01e0*/  IADD3 R4, PT, PT, R4, 0x4000, RZ ;  /* 0x0000400004047810 */ /* 0x000fe20007ffe0ff */
[----:B------:R0:W-:Y:S03]  /*01f0*/  CCTL.E.PF2 [R2] ;  /* 0x000000000200798f */ /* 0x0001e60000800100 */
[----:B------:R-:W-:Y:S02]  /*0200*/  ISETP.GE.AND P0, PT, R4, UR4, PT ;  /* 0x0000000404007c0c */ /* 0x000fe4000bf06270 */
[----:B0-----:R-:W-:-:S04]  /*0210*/  IADD3 R2, P1, PT, R2, 0x4000, RZ ;  /* 0x0000400002027810 */ /* 0x001fc80007f3e0ff */
[----:B------:R-:W-:-:S07]  /*0220*/  IADD3.X R3, PT, PT, RZ, R3, RZ, P1, !PT ;  /* 0x00000003ff037210 */ /* 0x000fce0000ffe4ff */
[----:B------:R-:W-:Y:S05]  /*0230*/  @!P0 BRA `(.L_x_21) ;  /* 0xfffffffc00e88947 */ /* 0x000fea000383ffff */
.L_x_18:
[----:B------:R-:W-:Y:S05]  /*0240*/  BSYNC.RECONVERGENT B0 ;  /* 0x0000000000007941 */ /* 0x000fea0003800200 */
.L_x_17:
[----:B------:R-:W0:Y:S01]  /*0250*/  LDCU.128 UR4, c[0x0][0x390] ;  /* 0x00007200ff0477ac */ /* 0x000e220008000c00 */
[----:B------:R-:W-:Y:S01]  /*0260*/  UIMAD.WIDE UR8, UR8, 0x4, URZ ;  /* 0x00000004080878a5 */ /* 0x000fe2000f8e02ff */
[----:B------:R-:W1:Y:S01]  /*0270*/  LDCU.64 UR20, c[0x0][0x358] ;  /* 0x00006b00ff1477ac */ /* 0x000e620008000a00 */
[----:B------:R-:W2:Y:S02]  /*0280*/  LDCU.64 UR14, c[0x0][0x3a8] ;  /* 0x00007500ff0e77ac */ /* 0x000ea40008000a00 */
[----:B0-----:R-:W-:-:S04]  /*0290*/  UIADD3 UR16, UP0, UPT, UR8, UR4, URZ ;  /* 0x0000000408107290 */ /* 0x001fc8000ff1e0ff */
[----:B------:R-:W-:Y:S02]  /*02a0*/  UIADD3.X UR17, UPT, UPT, UR9, UR5, URZ, UP0, !UPT ;  /* 0x0000000509117290 */ /* 0x000fe400087fe4ff */
[----:B------:R-:W-:-:S09]  /*02b0*/  UISETP.GT.AND UP0, UPT, UR11, UR10, UPT ;  /* 0x0000000a0b00728c */ /* 0x000fd2000bf04270 */
[----:B-12---:R-:W-:Y:S05]  /*02c0*/  BRA.U UP0, `(.L_x_22) ;  /* 0x0000000900a47547 */ /* 0x006fea000b800000 */
[----:B------:R-:W-:-:S06]  /*02d0*/  UISETP.GE.AND UP0, UPT, UR13, 0x1, UPT ;  /* 0x000000010d00788c */ /* 0x000fcc000bf06270 */
[----:B------:R-:W-:-:S13]  /*02e0*/  PLOP3.LUT P0, PT, PT, PT, UP0, 0x80, 0x8 ;  /* 0x000000000008781c */ /* 0x000fda0003f0f008 */
[----:B------:R-:W-:Y:S05]  /*02f0*/  @!P0 EXIT ;  /* 0x000000000000894d */ /* 0x000fea0003800000 */
[----:B------:R-:W-:Y:S01]  /*0300*/  UISETP.GE.U32.AND UP0, UPT, UR13, 0x8, UPT ;  /* 0x000000080d00788c */ /* 0x000fe2000bf06070 */
[----:B------:R-:W-:-:S08]  /*0310*/  HFMA2 R10, -RZ, RZ, 0, 0 ;  /* 0x00000000ff0a7431 */ /* 0x000fd000000001ff */
[----:B------:R-:W-:Y:S05]  /*0320*/  BRA.U !UP0, `(.L_x_23) ;  /* 0x00000005084c7547 */ /* 0x000fea000b800000 */
[----:B------:R-:W0:Y:S01]  /*0330*/  LDC.64 R2, c[0x0][0x390] ;  /* 0x0000e400ff027b82 */ /* 0x000e220000000a00 */
[----:B------:R-:W-:Y:S01]  /*0340*/  UMOV UR10, UR8 ;  /* 0x00000008000a7c82 */ /* 0x000fe20008000000 */
[----:B------:R-:W-:Y:S01]  /*0350*/  UMOV UR11, UR9 ;  /* 0x00000009000b7c82 */ /* 0x000fe20008000000 */
[----:B------:R-:W-:Y:S02]  /*0360*/  UIADD3 UR9, UP2, UPT, UR10, 0x600, URZ ;  /* 0x000006000a097890 */ /* 0x000fe4000ff5e0ff */
[----:B------:R-:W-:Y:S02]  /*0370*/  ULOP3.LUT UR8, UR13, 0x7ffffff8, URZ, 0xc0, !UPT ;  /* 0x7ffffff80d087892 */ /* 0x000fe4000f8ec0ff */
[----:B------:R-:W-:Y:S01]  /*0380*/  UIADD3 UR12, UP0, UPT, UR9, UR4, URZ ;  /* 0x00000004090c7290 */ /* 0x000fe2000ff1e0ff */
[----:B------:R-:W1:Y:S01]  /*0390*/  LDC.64 R4, c[0x0][0x398] ;  /* 0x0000e600ff047b82 */ /* 0x000e620000000a00 */
[----:B------:R-:W-:Y:S02]  /*03a0*/  UIADD3.X UR4, UPT, UPT, URZ, UR11, URZ, UP2, !UPT ;  /* 0x0000000bff047290 */ /* 0x000fe400097fe4ff */
[----:B------:R-:W-:-:S02]  /*03b0*/  UIADD3 UR6, UP1, UPT, UR9, UR6, URZ ;  /* 0x0000000609067290 */ /* 0x000fc4000ff3e0ff */
[----:B------:R-:W-:Y:S01]  /*03c0*/  UIADD3 UR14, UP2, UPT, UR9, UR14, URZ ;  /* 0x0000000e090e7290 */ /* 0x000fe2000ff5e0ff */
[----:B------:R-:W2:Y:S02]  /*03d0*/  LDCU UR19, c[0x0][0x388] ;  /* 0x00007100ff1377ac */ /* 0x000ea40008000800 */
[----:B------:R-:W3:Y:S01]  /*03e0*/  LDC.64 R6, c[0x0][0x3a8] ;  /* 0x0000ea00ff067b82 */ /* 0x000ee20000000a00 */
[----:B------:R-:W-:Y:S02]  /*03f0*/  UIADD3.X UR7, UPT, UPT, UR4, UR7, URZ, UP1, !UPT ;  /* 0x0000000704077290 */ /* 0x000fe40008ffe4ff */
[----:B------:R-:W-:Y:S02]  /*0400*/  UIADD3.X UR5, UPT, UPT, UR4, UR5, URZ, UP0, !UPT ;  /* 0x0000000504057290 */ /* 0x000fe400087fe4ff */
[----:B------:R-:W-:Y:S01]  /*0410*/  UIADD3.X UR15, UPT, UPT, UR4, UR15, URZ, UP2, !UPT ;  /* 0x0000000f040f7290 */ /* 0x000fe200097fe4ff */
[----:B0-----:R-:W-:Y:S01]  /*0420*/  IMAD.WIDE.U32 R2, R0, 0x4, R2 ;  /* 0x0000000400027825 */ /* 0x001fe200078e0002 */
[----:B------:R-:W-:-:S03]  /*0430*/  UIADD3 UR8, UPT, UPT, -UR8, URZ, URZ ;  /* 0x000000ff08087290 */ /* 0x000fc6000fffe1ff */
[----:B-1----:R-:W-:-:S04]  /*0440*/  IMAD.WIDE.U32 R4, R0, 0x4, R4 ;  /* 0x0000000400047825 */ /* 0x002fc800078e0004 */
[C---:B---3--:R-:W-:Y:S01]  /*0450*/  IMAD.WIDE.U32 R6, R0.reuse, 0x4, R6 ;  /* 0x0000000400067825 */ /* 0x048fe200078e0006 */
[----:B--2---:R-:W-:-:S07]  /*0460*/  IADD3 R0, PT, PT, R0, 0x80, RZ ;  /* 0x0000008000007810 */ /* 0x004fce0007ffe0ff */
.L_x_24:
        /* <DEDUP_REMOVED lines=52> */
[----:B------:R-:W-:Y:S02]  /*07b0*/  UIADD3 UR10, UP0, UPT, UR10, 0x1000, URZ ;  /* 0x000010000a0a7890 */ /* 0x000fe4000ff1e0ff */
[----:B------:R-:W-:-:S02]  /*07c0*/  UIADD3 UR8, UPT, UPT, UR8, 0x8, URZ ;  /* 0x0000000808087890 */ /* 0x000fc4000fffe0ff */
[----:B------:R-:W-:Y:S02]  /*07d0*/  UIADD3.X UR11, UPT, UPT, URZ, UR11, URZ, UP0, !UPT ;  /* 0x0000000bff0b7290 */ /* 0x000fe400087fe4ff */
[----:B------:R-:W-:Y:S01]  /*07e0*/  UISETP.NE.AND UP0, UPT, UR8, URZ, UPT ;  /* 0x000000ff0800728c */ /* 0x000fe2000bf05270 */
[----:B------:R-:W-:Y:S01]  /*07f0*/  IADD3 R0, PT, PT, R0, 0x400, RZ ;  /* 0x0000040000007810 */ /* 0x000fe20007ffe0ff */
[----:B---3--:R-:W-:-:S04]  /*0800*/  FADD R15, -R14, R15 ;  /* 0x0000000f0e0f7221 */ /* 0x008fc80000000100 */
[----:B------:R-:W-:-:S05]  /*0810*/  FFMA R15, R15, UR19, R14 ;  /* 0x000000130f0f7c23 */ /* 0x000fca000800000e */
[----:B------:R2:W-:Y:S01]  /*0820*/  STG.E desc[UR20][R12.64+0x600], R15 ;  /* 0x0006000f0c007986 */ /* 0x0005e2000c101914 */
[----:B------:R-:W-:Y:S05]  /*0830*/  BRA.U UP0, `(.L_x_24) ;  /* 0xfffffffd000c7547 */ /* 0x000fea000b83ffff */
[----:B------:R-:W0:Y:S02]  /*0840*/  LDC R10, c[0x0][0x384] ;  /* 0x0000e100ff0a7b82 */ /* 0x000e240000000800 */
[----:B0-----:R-:W-:-:S07]  /*0850*/  LOP3.LUT R10, R10, 0x7ffffff8, RZ, 0xc0, !PT ;  /* 0x7ffffff80a0a7812 */ /* 0x001fce00078ec0ff */
.L_x_23:
[----:B------:R-:W0:Y:S02]  /*0860*/  LDC R0, c[0x0][0x384] ;  /* 0x0000e100ff007b82 */ /* 0x000e240000000800 */
[----:B0-----:R-:W-:-:S04]  /*0870*/  LOP3.LUT R3, R0, 0x7, RZ, 0xc0, !PT ;  /* 0x0000000700037812 */ /* 0x001fc800078ec0ff */
[----:B------:R-:W-:-:S13]  /*0880*/  ISETP.NE.AND P0, PT, R3, RZ, PT ;  /* 0x000000ff0300720c */ /* 0x000fda0003f05270 */
[----:B------:R-:W-:Y:S05]  /*0890*/  @!P0 EXIT ;  /* 0x000000000000894d */ /* 0x000fea0003800000 */
[----:B------:R-:W0:Y:S01]  /*08a0*/  LDCU.64 UR4, c[0x0][0x3a8] ;  /* 0x00007500ff0477ac */ /* 0x000e220008000a00 */
[C---:B------:R-:W-:Y:S01]  /*08b0*/  SHF.L.U32 R2, R0.reuse, 0x7, RZ ;  /* 0x0000000700027819 */ /* 0x040fe200000006ff */
[----:B------:R-:W1:Y:S01]  /*08c0*/  S2R R11, SR_TID.X ;  /* 0x00000000000b7919 */ /* 0x000e620000002100 */
[----:B------:R-:W-:Y:S01]  /*08d0*/  ISETP.GE.U32.AND P0, PT, R3, 0x4, PT ;  /* 0x000000040300780c */ /* 0x000fe20003f06070 */
[----:B------:R-:W3:Y:S01]  /*08e0*/  LDCU.64 UR6, c[0x0][0x398] ;  /* 0x00007300ff0677ac */ /* 0x000ee20008000a00 */
[----:B------:R-:W-:Y:S01]  /*08f0*/  LOP3.LUT R16, R0, 0x3, RZ, 0xc0, !PT ;  /* 0x0000000300107812 */ /* 0x000fe200078ec0ff */
[----:B------:R-:W-:-:S03]  /*0900*/  IMAD R2, R2, UR18, RZ ;  /* 0x0000001202027c24 */ /* 0x000fc6000f8e02ff */
[----:B------:R-:W-:Y:S01]  /*0910*/  ISETP.NE.AND P1, PT, R16, RZ, PT ;  /* 0x000000ff1000720c */ /* 0x000fe20003f25270 */
[----:B------:R-:W-:-:S03]  /*0920*/  IMAD.WIDE R4, R2, 0x4, RZ ;  /* 0x0000000402047825 */ /* 0x000fc600078e02ff */
[C---:B0-----:R-:W-:Y:S02]  /*0930*/  IADD3 R2, P2, PT, R4.reuse, UR4, RZ ;  /* 0x0000000404027c10 */ /* 0x041fe4000ff5e0ff */
[----:B---3--:R-:W-:Y:S02]  /*0940*/  IADD3 R4, P3, PT, R4, UR6, RZ ;  /* 0x0000000604047c10 */ /* 0x008fe4000ff7e0ff */
[C---:B------:R-:W-:Y:S02]  /*0950*/  IADD3.X R3, PT, PT, R5.reuse, UR5, RZ, P2, !PT ;  /* 0x0000000505037c10 */ /* 0x040fe400097fe4ff */
[----:B------:R-:W-:Y:S01]  /*0960*/  IADD3.X R5, PT, PT, R5, UR7, RZ, P3, !PT ;  /* 0x0000000705057c10 */ /* 0x000fe20009ffe4ff */
[----:B------:R-:W-:Y:S08]  /*0970*/  @!P0 BRA `(.L_x_25) ;  /* 0x00000000006c8947 */ /* 0x000ff00003800000 */
[----:B-12---:R-:W-:Y:S01]  /*0980*/  LEA R13, R10, R11, 0x7 ;  /* 0x0000000b0a0d7211 */ /* 0x006fe200078e38ff */
[----:B------:R-:W0:Y:S04]  /*0990*/  LDCU UR4, c[0x0][0x388] ;  /* 0x00007100ff0477ac */ /* 0x000e280008000800 */
[----:B------:R-:W-:-:S04]  /*09a0*/  IMAD.WIDE R8, R13, 0x4, R4 ;  /* 0x000000040d087825 */ /* 0x000fc800078e0204 */
[----:B------:R-:W-:Y:S01]  /*09b0*/  IMAD.WIDE R6, R13, 0x4, R2 ;  /* 0x000000040d067825 */ /* 0x000fe200078e0202 */
[----:B------:R-:W2:Y:S04]  /*09c0*/  LDG.E R14, desc[UR20][R8.64] ;  /* 0x00000014080e7981 */ /* 0x000ea8000c1e1900 */
[----:B------:R-:W2:Y:S01]  /*09d0*/  LDG.E R15, desc[UR20][R6.64] ;  /* 0x00000014060f7981 */ /* 0x000ea2000c1e1900 */
[----:B------:R-:W-:-:S05]  /*09e0*/  MOV R12, 0x4 ;  /* 0x00000004000c7802 */ /* 0x000fca0000000f00 */
[----:B------:R-:W-:-:S04]  /*09f0*/  IMAD.WIDE R12, R13, R12, UR16 ;  /* 0x000000100d0c7e25 */ /* 0x000fc8000f8e020c */
        /* <DEDUP_REMOVED lines=13> */
[----:B------:R-:W2:Y:S04]  /*0ad0*/  LDG.E R14, desc[UR20][R8.64+0x600] ;  /* 0x00060014080e7981 */ /* 0x000ea8000c1e1900 */
[----:B0-----:R-:W2:Y:S01]  /*0ae0*/  LDG.E R15, desc[UR20][R6.64+0x600] ;  /* 0x00060014060f7981 */ /* 0x001ea2000c1e1900 */
[----:B------:R-:W-:Y:S01]  /*0af0*/  IADD3 R10, PT, PT, R10, 0x4, RZ ;  /* 0x000000040a0a7810 */ /* 0x000fe20007ffe0ff */
[----:B--2---:R-:W-:-:S04]  /*0b00*/  FADD R15, -R14, R15 ;  /* 0x0000000f0e0f7221 */ /* 0x004fc80000000100 */
[----:B------:R-:W-:-:S05]  /*0b10*/  FFMA R15, R15, UR4, R14 ;  /* 0x000000040f0f7c23 */ /* 0x000fca000800000e */
[----:B------:R3:W-:Y:S02]  /*0b20*/  STG.E desc[UR20][R12.64+0x600], R15 ;  /* 0x0006000f0c007986 */ /* 0x0007e4000c101914 */
.L_x_25:
[----:B------:R-:W-:Y:S05]  /*0b30*/  @!P1 EXIT ;  /* 0x000000000000994d */ /* 0x000fea0003800000 */
[----:B------:R-:W-:Y:S02]  /*0b40*/  ISETP.NE.AND P0, PT, R16, 0x1, PT ;  /* 0x000000011000780c */ /* 0x000fe40003f05270 */
[----:B------:R-:W-:-:S04]  /*0b50*/  LOP3.LUT R0, R0, 0x1, RZ, 0xc0, !PT ;  /* 0x0000000100007812 */ /* 0x000fc800078ec0ff */
[----:B------:R-:W-:-:S07]  /*0b60*/  ISETP.NE.U32.AND P1, PT, R0, 0x1, PT ;  /* 0x000000010000780c */ /* 0x000fce0003f25070 */
[----:B------:R-:W-:Y:S06]  /*0b70*/  @!P0 BRA `(.L_x_26) ;  /* 0x0000000000448947 */ /* 0x000fec0003800000 */
[----:B-123--:R-:W-:Y:S01]  /*0b80*/  LEA R17, R10, R11, 0x7 ;  /* 0x0000000b0a117211 */ /* 0x00efe200078e38ff */
[----:B------:R-:W0:Y:S04]  /*0b90*/  LDCU UR4, c[0x0][0x388] ;  /* 0x00007100ff0477ac */ /* 0x000e280008000800 */
[----:B------:R-:W-:-:S04]  /*0ba0*/  IMAD.WIDE R6, R17, 0x4, R4 ;  /* 0x0000000411067825 */ /* 0x000fc800078e0204 */
[----:B------:R-:W-:Y:S01]  /*0bb0*/  IMAD.WIDE R8, R17, 0x4, R2 ;  /* 0x0000000411087825 */ /* 0x000fe200078e0202 */
[----:B------:R-:W2:Y:S04]  /*0bc0*/  LDG.E R0, desc[UR20][R6.64] ;  /* 0x0000001406007981 */ /* 0x000ea8000c1e1900 */
[----:B------:R-:W2:Y:S01]  /*0bd0*/  LDG.E R13, desc[UR20][R8.64] ;  /* 0x00000014080d7981 */ /* 0x000ea2000c1e1900 */
[----:B------:R-:W-:Y:S02]  /*0be0*/  HFMA2 R12, -RZ, RZ, 0, 2.384185791015625e-07 ;  /* 0x00000004ff0c7431 */ /* 0x000fe400000001ff */
[----:B--2---:R-:W-:-:S03]  /*0bf0*/  FADD R15, -R0, R13 ;  /* 0x0000000d000f7221 */ /* 0x004fc60000000100 */
[----:B------:R-:W-:-:S04]  /*0c00*/  IMAD.WIDE R12, R17, R12, UR16 ;  /* 0x00000010110c7e25 */ /* 0x000fc8000f8e020c */
        /* <DEDUP_REMOVED lines=8> */
.L_x_26:
[----:B------:R-:W-:Y:S05]  /*0c90*/  @P1 EXIT ;  /* 0x000000000000194d */ /* 0x000fea0003800000 */
[----:B-1----:R-:W-:Y:S01]  /*0ca0*/  LEA R7, R10, R11, 0x7 ;  /* 0x0000000b0a077211 */ /* 0x002fe200078e38ff */
[----:B------:R-:W1:Y:S04]  /*0cb0*/  LDCU UR4, c[0x0][0x388] ;  /* 0x00007100ff0477ac */ /* 0x000e680008000800 */
[----:B------:R-:W-:-:S04]  /*0cc0*/  IMAD.WIDE R4, R7, 0x4, R4 ;  /* 0x0000000407047825 */ /* 0x000fc800078e0204 */
[----:B------:R-:W-:Y:S02]  /*0cd0*/  IMAD.WIDE R2, R7, 0x4, R2 ;  /* 0x0000000407027825 */ /* 0x000fe400078e0202 */
[----:B------:R-:W4:Y:S04]  /*0ce0*/  LDG.E R4, desc[UR20][R4.64] ;  /* 0x0000001404047981 */ /* 0x000f28000c1e1900 */
[----:B------:R-:W4:Y:S01]  /*0cf0*/  LDG.E R3, desc[UR20][R2.64] ;  /* 0x0000001402037981 */ /* 0x000f22000c1e1900 */
[----:B------:R-:W-:-:S05]  /*0d00*/  MOV R6, 0x4 ;  /* 0x0000000400067802 */ /* 0x000fca0000000f00 */
[----:B------:R-:W-:-:S04]  /*0d10*/  IMAD.WIDE R6, R7, R6, UR16 ;  /* 0x0000001007067e25 */ /* 0x000fc8000f8e0206 */
[----:B----4-:R-:W-:-:S04]  /*0d20*/  FADD R9, -R4, R3 ;  /* 0x0000000304097221 */ /* 0x010fc80000000100 */
[----:B-1----:R-:W-:-:S05]  /*0d30*/  FFMA R9, R9, UR4, R4 ;  /* 0x0000000409097c23 */ /* 0x002fca0008000004 */
[----:B------:R-:W-:Y:S01]  /*0d40*/  STG.E desc[UR20][R6.64], R9 ;  /* 0x0000000906007986 */ /* 0x000fe2000c101914 */
[----:B------:R-:W-:Y:S05]  /*0d50*/  EXIT ;  /* 0x000000000000794d */ /* 0x000fea0003800000 */
.L_x_22:
[----:B------:R-:W0:Y:S02]  /*0d60*/  LDC R6, c[0x0][0x384] ;  /* 0x0000e100ff067b82 */ /* 0x000e240000000800 */
[----:B0-----:R-:W-:-:S13]  /*0d70*/  ISETP.GE.AND P0, PT, R6, 0x1, PT ;  /* 0x000000010600780c */ /* 0x001fda0003f06270 */
[----:B------:R-:W-:Y:S05]  /*0d80*/  @!P0 EXIT ;  /* 0x000000000000894d */ /* 0x000fea0003800000 */
[----:B------:R-:W0:Y:S01]  /*0d90*/  LDCU.64 UR4, c[0x0][0x398] ;  /* 0x00007300ff0477ac */ /* 0x000e220008000a00 */
[C---:B------:R-:W-:Y:S01]  /*0da0*/  SHF.L.U32 R2, R6.reuse, 0x7, RZ ;  /* 0x0000000706027819 */ /* 0x040fe200000006ff */
[----:B------:R-:W1:Y:S01]  /*0db0*/  S2R R0, SR_TID.X ;  /* 0x0000000000007919 */ /* 0x000e620000002100 */
[----:B------:R-:W-:Y:S01]  /*0dc0*/  HFMA2 R7, -RZ, RZ, 0, 0 ;  /* 0x00000000ff077431 */ /* 0x000fe200000001ff */
[----:B------:R-:W2:Y:S01]  /*0dd0*/  LDCU.64 UR6, c[0x0][0x3a8] ;  /* 0x00007500ff0677ac */ /* 0x000ea20008000a00 */
[----:B------:R-:W-:Y:S01]  /*0de0*/  LOP3.LUT R22, R6, 0x7, RZ, 0xc0, !PT ;  /* 0x0000000706167812 */ /* 0x000fe200078ec0ff */
[----:B------:R-:W-:-:S04]  /*0df0*/  IMAD R2, R2, UR18, RZ ;  /* 0x0000001202027c24 */ /* 0x000fc8000f8e02ff */
[----:B------:R-:W-:-:S03]  /*0e00*/  IMAD.WIDE R4, R2, 0x4, RZ ;  /* 0x0000000402047825 */ /* 0x000fc600078e02ff */
[----:B0-----:R-:W-:-:S04]  /*0e10*/  IADD3 R2, P0, PT, R4, UR4, RZ ;  /* 0x0000000404027c10 */ /* 0x001fc8000ff1e0ff */
[----:B------:R-:W-:Y:S02]  /*0e20*/  IADD3.X R3, PT, PT, R5, UR5, RZ, P0, !PT ;  /* 0x0000000505037c10 */ /* 0x000fe400087fe4ff */
[----:B------:R-:W-:Y:S02]  /*0e30*/  ISETP.GE.U32.AND P0, PT, R6, 0x8, PT ;  /* 0x000000080600780c */ /* 0x000fe40003f06070 */
[----:B--2---:R-:W-:-:S04]  /*0e40*/  IADD3 R4, P1, PT, R4, UR6, RZ ;  /* 0x0000000604047c10 */ /* 0x004fc8000ff3e0ff */
[----:B------:R-:W-:-:S07]  /*0e50*/  IADD3.X R5, PT, PT, R5, UR7, RZ, P1, !PT ;  /* 0x0000000705057c10 */ /* 0x000fce0008ffe4ff */
[----:B-1----:R-:W-:Y:S05]  /*0e60*/  @!P0 BRA `(.L_x_27) ;  /* 0x0000000400408947 */ /* 0x002fea0003800000 */
[----:B------:R-:W-:Y:S01]  /*0e70*/  LOP3.LUT R7, R6, 0x7ffffff8, RZ, 0xc0, !PT ;  /* 0x7ffffff806077812 */ /* 0x000fe200078ec0ff */
[----:B------:R-:W0:Y:S01]  /*0e80*/  LDCU UR4, c[0x0][0x388] ;  /* 0x00007100ff0477ac */ /* 0x000e220008000800 */
[----:B------:R-:W-:-:S07]  /*0e90*/  MOV R6, RZ ;  /* 0x000000ff00067202 */ /* 0x000fce0000000f00 */
.L_x_30:
[----:B-1----:R-:W-:-:S04]  /*0ea0*/  LEA R13, R6, R0, 0x7 ;  /* 0x00000000060d7211 */ /* 0x002fc800078e38ff */
[----:B------:R-:W-:-:S13]  /*0eb0*/  ISETP.GE.AND P0, PT, R13, UR12, PT ;  /* 0x0000000c0d007c0c */ /* 0x000fda000bf06270 */
[C---:B------:R-:W-:Y:S01]  /*0ec0*/  @!P0 IMAD.WIDE.U32 R14, R13.reuse, 0x4, R2 ;  /* 0x000000040d0e8825 */ /* 0x040fe200078e0002 */
[----:B------:R-:W1:Y:S03]  /*0ed0*/  @!P0 LDC R21, c[0x0][0x388] ;  /* 0x0000e200ff158b82 */ /* 0x000e660000000800 */
[C---:B------:R-:W-:Y:S02]  /*0ee0*/  @!P0 IMAD.WIDE.U32 R18, R13.reuse, 0x4, R4 ;  /* 0x000000040d128825 */ /* 0x040fe400078e0004 */
[----:B------:R-:W2:Y:S04]  /*0ef0*/  @!P0 LDG.E R14, desc[UR20][R14.64] ;  /* 0x000000140e0e8981 */ /* 0x000ea8000c1e1900 */
[----:B------:R3:W2:Y:S01]  /*0f00*/  @!P0 LDG.E R19, desc[UR20][R18.64] ;  /* 0x0000001412138981 */ /* 0x0006a2000c1e1900 */
[----:B------:R-:W-:-:S02]  /*0f10*/  IADD3 R23, PT, PT, R13, 0x80, RZ ;  /* 0x000000800d177810 */ /* 0x000fc40007ffe0ff */
[----:B------:R-:W-:Y:S02]  /*0f20*/  MOV R16, 0x4 ;  /* 0x0000000400107802 */ /* 0x000fe40000000f00 */
[C---:B------:R-:W-:Y:S01]  /*0f30*/  ISETP.GE.AND P1, PT, R23.reuse, UR12, PT ;  /* 0x0000000c17007c0c */ /* 0x040fe2000bf26270 */
[----:B------:R-:W-:-:S04]  /*0f40*/  IMAD.WIDE R10, R23, 0x4, R4 ;  /* 0x00000004170a7825 */ /* 0x000fc800078e0204 */
[----:B------:R-:W-:-:S08]  /*0f50*/  @!P0 IMAD.WIDE.U32 R16, R13, R16, UR16 ;  /* 0x000000100d108e25 */ /* 0x000fd0000f8e0010 */
[----:B---3--:R-:W3:Y:S01]  /*0f60*/  @!P1 LDC R18, c[0x0][0x388] ;  /* 0x0000e200ff129b82 */ /* 0x008ee20000000800 */
[----:B--2---:R-:W-:-:S04]  /*0f70*/  @!P0 FADD R9, -R14, R19 ;  /* 0x000000130e098221 */ /* 0x004fc80000000100 */
[----:B-1----:R-:W-:Y:S01]  /*0f80*/  @!P0 FFMA R21, R9, R21, R14 ;  /* 0x0000001509158223 */ /* 0x002fe2000000000e */
[----:B------:R-:W-:-:S04]  /*0f90*/  IMAD.WIDE R8, R23, 0x4, R2 ;  /* 0x0000000417087825 */ /* 0x000fc800078e0202 */
[----:B------:R1:W-:Y:S04]  /*0fa0*/  @!P0 STG.E desc[UR20][R16.64], R21 ;  /* 0x0000001510008986 */ /* 0x0003e8000c101914 */
[----:B------:R-:W2:Y:S04]  /*0fb0*/  @!P1 LDG.E R12, desc[UR20][R8.64] ;  /* 0x00000014080c9981 */ /* 0x000ea8000c1e1900 */
[----:B------:R-:W2:Y:S01]  /*0fc0*/  @!P1 LDG.E R15, desc[UR20][R10.64] ;  /* 0x000000140a0f9981 */ /* 0x000ea2000c1e1900 */
[----:B------:R-:W-:-:S04]  /*0fd0*/  IADD3 R14, PT, PT, R13, 0x100, RZ ;  /* 0x000001000d0e7810 */ /* 0x000fc80007ffe0ff */
[----:B------:R-:W-:Y:S01]  /*0fe0*/  ISETP.GE.AND P0, PT, R14, UR12, PT ;  /* 0x0000000c0e007c0c */ /* 0x000fe2000bf06270 */
[----:B------:R-:W-:Y:S02]  /*0ff0*/  HFMA2 R14, -RZ, RZ, 0, 2.384185791015625e-07 ;  /* 0x00000004ff0e7431 */ /* 0x000fe400000001ff */
[----:B--2---:R-:W-:-:S03]  /*1000*/  @!P1 FADD R19, -R12, R15 ;  /* 0x0000000f0c139221 */ /* 0x004fc60000000100 */
[----:B------:R-:W-:-:S04]  /*1010*/  IMAD.WIDE R14, R23, R14, UR16 ;  /* 0x00000010170e7e25 */ /* 0x000fc8000f8e020e */
[----:B---3--:R-:W-:-:S03]  /*1020*/  @!P1 FFMA R19, R19, R18, R12 ;  /* 0x0000001213139223 */ /* 0x008fc6000000000c */
[----:B------:R-:W2:Y:S02]  /*1030*/  @!P0 LDC R18, c[0x0][0x388] ;  /* 0x0000e200ff128b82 */ /* 0x000ea40000000800 */
[----:B------:R-:W-:Y:S04]  /*1040*/  @!P1 STG.E desc[UR20][R14.64], R19 ;  /* 0x000000130e009986 */ /* 0x000fe8000c101914 */
[----:B------:R-:W3:Y:S04]  /*1050*/  @!P0 LDG.E R12, desc[UR20][R8.64+0x200] ;  /* 0x00020014080c8981 */ /* 0x000ee8000c1e1900 */
[----:B-1----:R-:W3:Y:S01]  /*1060*/  @!P0 LDG.E R17, desc[UR20][R10.64+0x200] ;  /* 0x000200140a118981 */ /* 0x002ee2000c1e1900 */
[----:B------:R-:W-:-:S04]  /*1070*/  IADD3 R16, PT, PT, R13, 0x180, RZ ;  /* 0x000001800d107810 */ /* 0x000fc80007ffe0ff */
[----:B------:R-:W-:Y:S01]  /*1080*/  ISETP.GE.AND P1, PT, R16, UR12, PT ;  /* 0x0000000c10007c0c */ /* 0x000fe2000bf26270 */
[----:B---3--:R-:W-:-:S04]  /*1090*/  @!P0 FADD R17, -R12, R17 ;  /* 0x000000110c118221 */ /* 0x008fc80000000100 */
[----:B--2---:R-:W-:-:S08]  /*10a0*/  @!P0 FFMA R17, R17, R18, R12 ;  /* 0x0000001211118223 */ /* 0x004fd0000000000c */
[----:B------:R-:W1:Y:S01]  /*10b0*/  @!P1 LDC R18, c[0x0][0x388] ;  /* 0x0000e200ff129b82 */ /* 0x000e620000000800 */
[----:B------:R2:W-:Y:S04]  /*10c0*/  @!P0 STG.E desc[UR20][R14.64+0x200], R17 ;  /* 0x000200110e008986 */ /* 0x0005e8000c101914 */
[----:B------:R-:W3:Y:S04]  /*10d0*/  @!P1 LDG.E R12, desc[UR20][R8.64+0x400] ;  /* 0x00040014080c9981 */ /* 0x000ee8000c1e1900 */
[----:B------:R-:W3:Y:S01]  /*10e0*/  @!P1 LDG.E R21, desc[UR20][R10.64+0x400] ;  /* 0x000400140a159981 */ /* 0x000ee2000c1e1900 */
[----:B------:R-:W-:-:S04]  /*10f0*/  IADD3 R16, PT, PT, R13, 0x200, RZ ;  /* 0x000002000d107810 */ /* 0x000fc80007ffe0ff */
[----:B------:R-:W-:-:S13]  /*1100*/  ISETP.GE.AND P0, PT, R16, UR12, PT ;  /* 0x0000000c10007c0c */ /* 0x000fda000bf06270 */
[----:B--2---:R-:W2:Y:S01]  /*1110*/  @!P0 LDC R17, c[0x0][0x388] ;  /* 0x0000e200ff118b82 */ /* 0x004ea20000000800 */
[----:B---3--:R-:W-:-:S04]  /*1120*/  @!P1 FADD R21, -R12, R21 ;  /* 0x000000150c159221 */ /* 0x008fc80000000100 */
[----:B-1----:R-:W-:-:S05]  /*1130*/  @!P1 FFMA R21, R21, R18, R12 ;  /* 0x0000001215159223 */ /* 0x002fca000000000c */
[----:B------:R1:W-:Y:S04]  /*1140*/  @!P1 STG.E desc[UR20][R14.64+0x400], R21 ;  /* 0x000400150e009986 */ /* 0x0003e8000c101914 */
[----:B------:R-:W3:Y:S04]  /*1150*/  @!P0 LDG.E R12, desc[UR20][R8.64+0x600] ;  /* 0x00060014080c8981 */ /* 0x000ee8000c1e1900 */
[----:B------:R-:W3:Y:S01]  /*1160*/  @!P0 LDG.E R19, desc[UR20][R10.64+0x600] ;  /* 0x000600140a138981 */ /* 0x000ee2000c1e1900 */
[----:B------:R-:W-:-:S04]  /*1170*/  IADD3 R16, PT, PT, R13, 0x280, RZ ;  /* 0x000002800d107810 */ /* 0x000fc80007ffe0ff */
[----:B------:R-:W-:-:S13]  /*1180*/  ISETP.GE.AND P1, PT, R16, UR12, PT ;  /* 0x0000000c10007c0c */ /* 0x000fda000bf26270 */
[----:B------:R-:W4:Y:S01]  /*1190*/  @!P1 LDC R18, c[0x0][0x388] ;  /* 0x0000e200ff129b82 */ /* 0x000f220000000800 */
[----:B---3--:R-:W-:-:S04]  /*11a0*/  @!P0 FADD R19, -R12, R19 ;  /* 0x000000130c138221 */ /* 0x008fc80000000100 */
[----:B--2---:R-:W-:-:S05]  /*11b0*/  @!P0 FFMA R19, R19, R17, R12 ;  /* 0x0000001113138223 */ /* 0x004fca000000000c */
[----:B------:R2:W-:Y:S04]  /*11c0*/  @!P0 STG.E desc[UR20][R14.64+0x600], R19 ;  /* 0x000600130e008986 */ /* 0x0005e8000c101914 */
[----:B------:R-:W3:Y:S04]  /*11d0*/  @!P1 LDG.E R12, desc[UR20][R8.64+0x800] ;  /* 0x00080014080c9981 */ /* 0x000ee8000c1e1900 */
[----:B------:R-:W3:Y:S01]  /*11e0*/  @!P1 LDG.E R17, desc[UR20][R10.64+0x800] ;  /* 0x000800140a119981 */ /* 0x000ee2000c1e1900 */
[----:B------:R-:W-:-:S04]  /*11f0*/  IADD3 R16, PT, PT, R13, 0x300, RZ ;  /* 0x000003000d107810 */ /* 0x000fc80007ffe0ff */
[----:B------:R-:W-:-:S13]  /*1200*/  ISETP.GE.AND P0, PT, R16, UR12, PT ;  /* 0x0000000c10007c0c */ /* 0x000fda000bf06270 */
[----:B------:R-:W5:Y:S01]  /*1210*/  @!P0 LDC R16, c[0x0][0x388] ;  /* 0x0000e200ff108b82 */ /* 0x000f620000000800 */
[----:B---3--:R-:W-:-:S04]  /*1220*/  @!P1 FADD R17, -R12, R17 ;  /* 0x000000110c119221 */ /* 0x008fc80000000100 */
[----:B----4-:R-:W-:-:S05]  /*1230*/  @!P1 FFMA R17, R17, R18, R12 ;  /* 0x0000001211119223 */ /* 0x010fca000000000c */
[----:B------:R2:W-:Y:S04]  /*1240*/  @!P1 STG.E desc[UR20][R14.64+0x800], R17 ;  /* 0x000800110e009986 */ /* 0x0005e8000c101914 */
[----:B------:R-:W3:Y:S04]  /*1250*/  @!P0 LDG.E R12, desc[UR20][R8.64+0xa00] ;  /* 0x000a0014080c8981 */ /* 0x000ee8000c1e1900 */
[----:B-1----:R-:W3:Y:S01]  /*1260*/  @!P0 LDG.E R21, desc[UR20][R10.64+0xa00] ;  /* 0x000a00140a158981 */ /* 0x002ee2000c1e1900 */
[----:B------:R-:W-:Y:S01]  /*1270*/  IADD3 R13, PT, PT, R13, 0x380, RZ ;  /* 0x000003800d0d7810 */ /* 0x000fe20007ffe0ff */
[----:B------:R-:W-:Y:S01]  /*1280*/  BSSY.RECONVERGENT B0, `(.L_x_28) ;  /* 0x000000d000007945 */ /* 0x000fe20003800200 */
[----:B------:R-:W-:-:S04]  /*1290*/  IADD3 R6, PT, PT, R6, 0x8, RZ ;  /* 0x0000000806067810 */ /* 0x000fc80007ffe0ff */
[----:B------:R-:W-:Y:S01]  /*12a0*/  ISETP.NE.AND P1, PT, R6, R7, PT ;  /* 0x000000070600720c */ /* 0x000fe20003f25270 */
[----:B---3--:R-:W-:-:S04]  /*12b0*/  @!P0 FADD R21, -R12, R21 ;  /* 0x000000150c158221 */ /* 0x008fc80000000100 */
[----:B-----5:R-:W-:-:S05]  /*12c0*/  @!P0 FFMA R21, R21, R16, R12 ;  /* 0x0000001015158223 */ /* 0x020fca000000000c */
[----:B------:R2:W-:Y:S01]  /*12d0*/  @!P0 STG.E desc[UR20][R14.64+0xa00], R21 ;  /* 0x000a00150e008986 */ /* 0x0005e2000c101914 */
[----:B------:R-:W-:-:S13]  /*12e0*/  ISETP.GE.AND P0, PT, R13, UR12, PT ;  /* 0x0000000c0d007c0c */ /* 0x000fda000bf06270 */
[----:B--2---:R-:W-:Y:S05]  /*12f0*/  @P0 BRA `(.L_x_29) ;  /* 0x0000000000140947 */ /* 0x004fea0003800000 */
[----:B------:R-:W2:Y:S04]  /*1300*/  LDG.E R8, desc[UR20][R8.64+0xc00] ;  /* 0x000c001408087981 */ /* 0x000ea8000c1e1900 */
[----:B------:R-:W2:Y:S02]  /*1310*/  LDG.E R11, desc[UR20][R10.64+0xc00] ;  /* 0x000c00140a0b7981 */ /* 0x000ea4000c1e1900 */
[----:B--2---:R-:W-:-:S04]  /*1320*/  FADD R13, -R8, R11 ;  /* 0x0000000b080d7221 */ /* 0x004fc80000000100 */
[----:B0-----:R-:W-:-:S05]  /*1330*/  FFMA R13, R13, UR4, R8 ;  /* 0x000000040d0d7c23 */ /* 0x001fca0008000008 */
[----:B------:R1:W-:Y:S02]  /*1340*/  STG.E desc[UR20][R14.64+0xc00], R13 ;  /* 0x000c000d0e007986 */ /* 0x0003e4000c101914 */
.L_x_29:
[----:B0-----:R-:W-:Y:S05]  /*1350*/  BSYNC.RECONVERGENT B0 ;  /* 0x0000000000007941 */ /* 0x001fea0003800200 */
.L_x_28:
[----:B------:R-:W-:Y:S05]  /*1360*/  @P1 BRA `(.L_x_30) ;  /* 0xfffffff800cc1947 */ /* 0x000fea000383ffff */
.L_x_27:
[----:B------:R-:W-:-:S13]  /*1370*/  ISETP.NE.AND P0, PT, R22, RZ, PT ;  /* 0x000000ff1600720c */ /* 0x000fda0003f05270 */
[----:B------:R-:W-:Y:S05]  /*1380*/  @!P0 EXIT ;  /* 0x000000000000894d */ /* 0x000fea0003800000 */
[----:B------:R-:W0:Y:S01]  /*1390*/  LDC R6, c[0x0][0x384] ;  /* 0x0000e100ff067b82 */ /* 0x000e220000000800 */
[----:B------:R-:W-:Y:S02]  /*13a0*/  ISETP.GE.U32.AND P1, PT, R22, 0x4, PT ;  /* 0x000000041600780c */ /* 0x000fe40003f26070 */
[----:B0-----:R-:W-:-:S04]  /*13b0*/  LOP3.LUT R20, R6, 0x3, RZ, 0xc0, !PT ;  /* 0x0000000306147812 */ /* 0x001fc800078ec0ff */
[----:B------:R-:W-:-:S07]  /*13c0*/  ISETP.NE.AND P0, PT, R20, RZ, PT ;  /* 0x000000ff1400720c */ /* 0x000fce0003f05270 */
[----:B------:R-:W-:Y:S06]  /*13d0*/  @!P1 BRA `(.L_x_31) ;  /* 0x0000000000c49947 */ /* 0x000fec0003800000 */
[----:B------:R-:W-:-:S04]  /*13e0*/  LEA R9, R7, R0, 0x7 ;  /* 0x0000000007097211 */ /* 0x000fc800078e38ff */
[----:B------:R-:W-:-:S13]  /*13f0*/  ISETP.GE.AND P1, PT, R9, UR12, PT ;  /* 0x0000000c09007c0c */ /* 0x000fda000bf26270 */
[C---:B-1----:R-:W-:Y:S01]  /*1400*/  @!P1 IMAD.WIDE R12, R9.reuse, 0x4, R2 ;  /* 0x00000004090c9825 */ /* 0x042fe200078e0202 */
[----:B------:R-:W0:Y:S03]  /*1410*/  @!P1 LDC R21, c[0x0][0x388] ;  /* 0x0000e200ff159b82 */ /* 0x000e260000000800 */
[C---:B------:R-:W-:Y:S02]  /*1420*/  @!P1 IMAD.WIDE R14, R9.reuse, 0x4, R4 ;  /* 0x00000004090e9825 */ /* 0x040fe400078e0204 */
[----:B------:R-:W2:Y:S04]  /*1430*/  @!P1 LDG.E R12, desc[UR20][R12.64] ;  /* 0x000000140c0c9981 */ /* 0x000ea8000c1e1900 */
[----:B------:R-:W2:Y:S01]  /*1440*/  @!P1 LDG.E R15, desc[UR20][R14.64] ;  /* 0x000000140e0f9981 */ /* 0x000ea2000c1e1900 */
[----:B------:R-:W-:-:S02]  /*1450*/  IADD3 R23, PT, PT, R9, 0x80, RZ ;  /* 0x0000008009177810 */ /* 0x000fc40007ffe0ff */
[----:B------:R-:W-:Y:S02]  /*1460*/  MOV R10, 0x4 ;  /* 0x00000004000a7802 */ /* 0x000fe40000000f00 */
[----:B------:R-:W-:-:S03]  /*1470*/  ISETP.GE.AND P2, PT, R23, UR12, PT ;  /* 0x0000000c17007c0c */ /* 0x000fc6000bf46270 */
[----:B------:R-:W-:-:S10]  /*1480*/  @!P1 IMAD.WIDE R10, R9, R10, UR16 ;  /* 0x00000010090a9e25 */ /* 0x000fd4000f8e020a */
[----:B------:R-:W-:Y:S01]  /*1490*/  @!P2 IMAD.WIDE R18, R23, 0x4, R4 ;  /* 0x000000041712a825 */ /* 0x000fe200078e0204 */
[----:B------:R-:W1:Y:S03]  /*14a0*/  @!P2 LDC R8, c[0x0][0x388] ;  /* 0x0000e200ff08ab82 */ /* 0x000e660000000800 */
[----:B--2---:R-:W-:-:S04]  /*14b0*/  @!P1 FADD R17, -R12, R15 ;  /* 0x0000000f0c119221 */ /* 0x004fc80000000100 */
[----:B0-----:R-:W-:Y:S01]  /*14c0*/  @!P1 FFMA R21, R17, R21, R12 ;  /* 0x0000001511159223 */ /* 0x001fe2000000000c */
[----:B------:R-:W-:-:S04]  /*14d0*/  @!P2 IMAD.WIDE R16, R23, 0x4, R2 ;  /* 0x000000041710a825 */ /* 0x000fc800078e0202 */
[----:B------:R0:W-:Y:S04]  /*14e0*/  @!P1 STG.E desc[UR20][R10.64], R21 ;  /* 0x000000150a009986 */ /* 0x0001e8000c101914 */
[----:B------:R-:W2:Y:S04]  /*14f0*/  @!P2 LDG.E R16, desc[UR20][R16.64] ;  /* 0x000000141010a981 */ /* 0x000ea8000c1e1900 */
[----:B------:R-:W2:Y:S01]  /*1500*/  @!P2 LDG.E R19, desc[UR20][R18.64] ;  /* 0x000000141213a981 */ /* 0x000ea2000c1e1900 */
[----:B------:R-:W-:Y:S01]  /*1510*/  IADD3 R25, PT, PT, R9, 0x100, RZ ;  /* 0x0000010009197810 */ /* 0x000fe20007ffe0ff */
[----:B------:R-:W-:-:S03]  /*1520*/  HFMA2 R12, -RZ, RZ, 0, 2.384185791015625e-07 ;  /* 0x00000004ff0c7431 */ /* 0x000fc600000001ff */
[----:B------:R-:W-:Y:S02]  /*1530*/  ISETP.GE.AND P1, PT, R25, UR12, PT ;  /* 0x0000000c19007c0c */ /* 0x000fe4000bf26270 */
[----:B------:R-:W-:-:S11]  /*1540*/  @!P2 IMAD.WIDE R12, R23, R12, UR16 ;  /* 0x00000010170cae25 */ /* 0x000fd6000f8e020c */
[----:B0-----:R-:W-:-:S04]  /*1550*/  @!P1 IMAD.WIDE R10, R25, 0x4, R4 ;  /* 0x00000004190a9825 */ /* 0x001fc800078e0204 */
[----:B--2---:R-:W-:Y:S02]  /*1560*/  @!P2 FADD R15, -R16, R19 ;  /* 0x00000013100fa221 */ /* 0x004fe40000000100 */
[----:B------:R-:W0:Y:S02]  /*1570*/  @!P1 LDC R19, c[0x0][0x388] ;  /* 0x0000e200ff139b82 */ /* 0x000e240000000800 */
[----:B-1----:R-:W-:Y:S01]  /*1580*/  @!P2 FFMA R23, R15, R8, R16 ;  /* 0x000000080f17a223 */ /* 0x002fe20000000010 */
[----:B------:R-:W-:-:S04]  /*1590*/  @!P1 IMAD.WIDE R14, R25, 0x4, R2 ;  /* 0x00000004190e9825 */ /* 0x000fc800078e0202 */
[----:B------:R1:W-:Y:S04]  /*15a0*/  @!P2 STG.E desc[UR20][R12.64], R23 ;  /* 0x000000170c00a986 */ /* 0x0003e8000c101914 */
[----:B------:R-:W2:Y:S04]  /*15b0*/  @!P1 LDG.E R14, desc[UR20][R14.64] ;  /* 0x000000140e0e9981 */ /* 0x000ea8000c1e1900 */
[----:B------:R-:W2:Y:S01]  /*15c0*/  @!P1 LDG.E R11, desc[UR20][R10.64] ;  /* 0x000000140a0b9981 */ /* 0x000ea2000c1e1900 */
[----:B------:R-:W-:Y:S02]  /*15d0*/  IADD3 R21, PT, PT, R9, 0x180, RZ ;  /* 0x0000018009157810 */ /* 0x000fe40007ffe0ff */
[----:B------:R-:W-:-:S02]  /*15e0*/  MOV R8, 0x4 ;  /* 0x0000000400087802 */ /* 0x000fc40000000f00 */
[----:B------:R-:W-:-:S03]  /*15f0*/  ISETP.GE.AND P2, PT, R21, UR12, PT ;  /* 0x0000000c15007c0c */ /* 0x000fc6000bf46270 */
[----:B------:R-:W-:-:S10]  /*1600*/  @!P1 IMAD.WIDE R8, R25, R8, UR16 ;  /* 0x0000001019089e25 */ /* 0x000fd4000f8e0208 */
[----:B-1----:R-:W-:-:S04]  /*1610*/  @!P2 IMAD.WIDE R12, R21, 0x4, R4 ;  /* 0x00000004150ca825 */ /* 0x002fc800078e0204 */
[----:B--2---:R-:W-:-:S04]  /*1620*/  @!P1 FADD R17, -R14, R11 ;  /* 0x0000000b0e119221 */ /* 0x004fc80000000100 */
[----:B0-----:R-:W-:Y:S01]  /*1630*/  @!P1 FFMA R19, R17, R19, R14 ;  /* 0x0000001311139223 */ /* 0x001fe2000000000e */
[----:B------:R-:W-:Y:S01]  /*1640*/  @!P2 IMAD.WIDE R16, R21, 0x4, R2 ;  /* 0x000000041510a825 */ /* 0x000fe200078e0202 */
[----:B------:R-:W0:Y:S03]  /*1650*/  @!P2 LDC R14, c[0x0][0x388] ;  /* 0x0000e200ff0eab82 */ /* 0x000e260000000800 */
[----:B------:R2:W-:Y:S04]  /*1660*/  @!P1 STG.E desc[UR20][R8.64], R19 ;  /* 0x0000001308009986 */ /* 0x0005e8000c101914 */
[----:B------:R-:W3:Y:S04]  /*1670*/  @!P2 LDG.E R16, desc[UR20][R16.64] ;  /* 0x000000141010a981 */ /* 0x000ee8000c1e1900 */
[----:B------:R-:W3:Y:S01]  /*1680*/  @!P2 LDG.E R13, desc[UR20][R12.64] ;  /* 0x000000140c0da981 */ /* 0x000ee2000c1e1900 */
[----:B------:R-:W-:Y:S01]  /*1690*/  HFMA2 R10, -RZ, RZ, 0, 2.384185791015625e-07 ;  /* 0x00000004ff0a7431 */ /* 0x000fe200000001ff */
[----:B------:R-:W-:-:S04]  /*16a0*/  IADD3 R7, PT, PT, R7, 0x4, RZ ;  /* 0x0000000407077810 */ /* 0x000fc80007ffe0ff */
[----:B------:R-:W-:-:S04]  /*16b0*/  @!P2 IMAD.WIDE R10, R21, R10, UR16 ;  /* 0x00000010150aae25 */ /* 0x000fc8000f8e020a */
[----:B---3--:R-:W-:-:S04]  /*16c0*/  @!P2 FADD R15, -R16, R13 ;  /* 0x0000000d100fa221 */ /* 0x008fc80000000100 */
[----:B0-----:R-:W-:-:S05]  /*16d0*/  @!P2 FFMA R15, R15, R14, R16 ;  /* 0x0000000e0f0fa223 */ /* 0x001fca0000000010 */
[----:B------:R2:W-:Y:S02]  /*16e0*/  @!P2 STG.E desc[UR20][R10.64], R15 ;  /* 0x0000000f0a00a986 */ /* 0x0005e4000c101914 */
.L_x_31:
[----:B------:R-:W-:Y:S05]  /*16f0*/  @!P0 EXIT ;  /* 0x000000000000894d */ /* 0x000fea0003800000 */
[----:B------:R-:W-:Y:S02]  /*1700*/  ISETP.NE.AND P0, PT, R20, 0x1, PT ;  /* 0x000000011400780c */ /* 0x000fe40003f05270 */
[----:B------:R-:W-:-:S04]  /*1710*/  LOP3.LUT R6, R6, 0x1, RZ, 0xc0, !PT ;  /* 0x0000000106067812 */ /* 0x000fc800078ec0ff */
[----:B------:R-:W-:-:S07]  /*1720*/  ISETP.NE.U32.AND P2, PT, R6, 0x1, PT ;  /* 0x000000010600780c */ /* 0x000fce0003f45070 */
[----:B------:R-:W-:Y:S06]  /*1730*/  @!P0 BRA `(.L_x_32) ;  /* 0x0000000000648947 */ /* 0x000fec0003800000 */
[----:B-1----:R-:W-:-:S04]  /*1740*/  LEA R13, R7, R0, 0x7 ;  /* 0x00000000070d7211 */ /* 0x002fc800078e38ff */
[----:B------:R-:W-:-:S13]  /*1750*/  ISETP.GE.AND P0, PT, R13, UR12, PT ;  /* 0x0000000c0d007c0c */ /* 0x000fda000bf06270 */
[C---:B--2---:R-:W-:Y:S01]  /*1760*/  @!P0 IMAD.WIDE R8, R13.reuse, 0x4, R2 ;  /* 0x000000040d088825 */ /* 0x044fe200078e0202 */
        /* <DEDUP_REMOVED lines=16> */
[----:B------:R-:W-:Y:S01]  /*1870*/  HFMA2 R8, -RZ, RZ, 0, 2.384185791015625e-07 ;  /* 0x00000004ff087431 */ /* 0x000fe200000001ff */
[----:B------:R-:W-:-:S04]  /*1880*/  IADD3 R7, PT, PT, R7, 0x2, RZ ;  /* 0x0000000207077810 */ /* 0x000fc80007ffe0ff */
[----:B------:R-:W-:-:S04]  /*1890*/  @!P1 IMAD.WIDE R8, R21, R8, UR16 ;  /* 0x0000001015089e25 */ /* 0x000fc8000f8e0208 */
[----:B--2---:R-:W-:-:S04]  /*18a0*/  @!P1 FADD R11, -R14, R17 ;  /* 0x000000110e0b9221 */ /* 0x004fc80000000100 */
[----:B-1----:R-:W-:-:S05]  /*18b0*/  @!P1 FFMA R11, R11, R6, R14 ;  /* 0x000000060b0b9223 */ /* 0x002fca000000000e */
[----:B------:R0:W-:Y:S02]  /*18c0*/  @!P1 STG.E desc[UR20][R8.64], R11 ;  /* 0x0000000b08009986 */ /* 0x0001e4000c101914 */
.L_x_32:
[----:B------:R-:W-:Y:S05]  /*18d0*/  @P2 EXIT ;  /* 0x000000000000294d */ /* 0x000fea0003800000 */
[----:B------:R-:W-:-:S04]  /*18e0*/  LEA R7, R7, R0, 0x7 ;  /* 0x0000000007077211 */ /* 0x000fc800078e38ff */
[----:B------:R-:W-:-:S13]  /*18f0*/  ISETP.GE.AND P0, PT, R7, UR12, PT ;  /* 0x0000000c07007c0c */ /* 0x000fda000bf06270 */
[----:B------:R-:W-:Y:S05]  /*1900*/  @P0 EXIT ;  /* 0x000000000000094d */ /* 0x000fea0003800000 */
[C---:B------:R-:W-:Y:S01]  /*1910*/  IMAD.WIDE R2, R7.reuse, 0x4, R2 ;  /* 0x0000000407027825 */ /* 0x040fe200078e0202 */
[----:B------:R-:W3:Y:S03]  /*1920*/  LDCU UR4, c[0x0][0x388] ;  /* 0x00007100ff0477ac */ /* 0x000ee60008000800 */
[----:B------:R-:W-:Y:S02]  /*1930*/  IMAD.WIDE R4, R7, 0x4, R4 ;  /* 0x0000000407047825 */ /* 0x000fe400078e0204 */
[----:B------:R-:W0:Y:S04]  /*1940*/  LDG.E R2, desc[UR20][R2.64] ;  /* 0x0000001402027981 */ /* 0x000e28000c1e1900 */
[----:B------:R-:W0:Y:S01]  /*1950*/  LDG.E R5, desc[UR20][R4.64] ;  /* 0x0000001404057981 */ /* 0x000e22000c1e1900 */
[----:B------:R-:W-:-:S05]  /*1960*/  MOV R6, 0x4 ;  /* 0x0000000400067802 */ /* 0x000fca0000000f00 */
[----:B------:R-:W-:-:S04]  /*1970*/  IMAD.WIDE R6, R7, R6, UR16 ;  /* 0x0000001007067e25 */ /* 0x000fc8000f8e0206 */
[----:B0-2---:R-:W-:-:S04]  /*1980*/  FADD R9, -R2, R5 ;  /* 0x0000000502097221 */ /* 0x005fc80000000100 */
[----:B---3--:R-:W-:-:S05]  /*1990*/  FFMA R9, R9, UR4, R2 ;  /* 0x0000000409097c23 */ /* 0x008fca0008000002 */
[----:B------:R-:W-:Y:S01]  /*19a0*/  STG.E desc[UR20][R6.64], R9 ;  /* 0x0000000906007986 */ /* 0x000fe2000c101914 */
[----:B------:R-:W-:Y:S05]  /*19b0*/  EXIT ;  /* 0x000000000000794d */ /* 0x000fea0003800000 */
.L_x_33:
        /* <DEDUP_REMOVED lines=12> */
.L_x_40:


//--------------------- .text._ZN3cub18CUB_300001_SM_10006detail8for_each13static_kernelINS2_12policy_hub_t12policy_500_tEmN6thrust24THRUST_300001_SM_1000_NS8cuda_cub20__uninitialized_fill7functorINS7_10device_ptrIfEEfEEEEvT0_T1_ --------------------------
	.section	.text._ZN3cub18CUB_300001_SM_10006detail8for_each13static_kernelINS2_12policy_hub_t12policy_500_tEmN6thrust24THRUST_300001_SM_1000_NS8cuda_cub20__uninitialized_fill7functorINS7_10device_ptrIfEEfEEEEvT0_T1_,"ax",@progbits
	.align	128
        .global         _ZN3cub18CUB_300001_SM_10006detail8for_each13static_kernelINS2_12policy_hub_t12policy_500_tEmN6thrust24THRUST_300001_SM_1000_NS8cuda_cub20__uninitialized_fill7functorINS7_10device_ptrIfEEfEEEEvT0_T1_
        .type           _ZN3cub18CUB_300001_SM_10006detail8for_each13static_kernelINS2_12policy_hub_t12policy_500_tEmN6thrust24THRUST_300001_SM_1000_NS8cuda_cub20__uninitialized_fill7functorINS7_10device_ptrIfEEfEEEEvT0_T1_,@function
        .size           _ZN3cub18CUB_300001_SM_10006detail8for_each13static_kernelINS2_12policy_hub_t12policy_500_tEmN6thrust24THRUST_300001_SM_1000_NS8cuda_cub20__uninitialized_fill7functorINS7_10device_ptrIfEEfEEEEvT0_T1_,(.L_x_41 - _ZN3cub18CUB_300001_SM_10006detail8for_each13static_kernelINS2_12policy_hub_t12policy_500_tEmN6thrust24THRUST_300001_SM_1000_NS8cuda_cub20__uninitialized_fill7functorINS7_10device_ptrIfEEfEEEEvT0_T1_)
        .other          _ZN3cub18CUB_300001_SM_10006detail8for_each13static_kernelINS2_12policy_hub_t12policy_500_tEmN6thrust24THRUST_300001_SM_1000_NS8cuda_cub20__uninitialized_fill7functorINS7_10device_ptrIfEEfEEEEvT0_T1_,@"STO_CUDA_ENTRY STV_DEFAULT"
_ZN3cub18CUB_300001_SM_10006detail8for_each13static_kernelINS2_12policy_hub_t12policy_500_tEmN6thrust24THRUST_300001_SM_1000_NS8cuda_cub20__uninitialized_fill7functorINS7_10device_ptrIfEEfEEEEvT0_T1_:
.text._ZN3cub18CUB_300001_SM_10006detail8for_each13static_kernelINS2_12policy_hub_t12policy_500_tEmN6thrust24THRUST_300001_SM_1000_NS8cuda_cub20__uninitialized_fill7functorINS7_10device_ptrIfEEfEEEEvT0_T1_:
[----:B------:R-:W-:Y:S08]  /*0000*/  LDC R1, c[0x0][0x37c] ;  /* 0x0000df00ff017b82 */ /* 0x000ff00000000800 */
[----:B------:R-:W0:Y:S01]  /*0010*/  S2UR UR4, SR_CTAID.X ;  /* 0x00000000000479c3 */ /* 0x000e220000002500 */
[----:B------:R-:W1:Y:S01]  /*0020*/  LDCU.64 UR6, c[0x0][0x380] ;  /* 0x00007000ff0677ac */ /* 0x000e620008000a00 */
[----:B------:R-:W2:Y:S01]  /*0030*/  LDCU.64 UR8, c[0x0][0x358] ;  /* 0x00006b00ff0877ac */ /* 0x000ea20008000a00 */
[----:B0-----:R-:W-:-:S04]  /*0040*/  UIMAD.WIDE.U32 UR4, UR4, 0x200, URZ ;  /* 0x00000200040478a5 */ /* 0x001fc8000f8e00ff */
[----:B-1----:R-:W-:-:S04]  /*0050*/  UIADD3 UR6, UP0, UPT, -UR4, UR6, URZ ;  /* 0x0000000604067290 */ /* 0x002fc8000ff1e1ff */
[----:B------:R-:W-:Y:S02]  /*0060*/  UIADD3.X UR7, UPT, UPT, ~UR5, UR7, URZ, UP0, !UPT ;  /* 0x0000000705077290 */ /* 0x000fe400087fe5ff */
[----:B------:R-:W-:-:S04]  /*0070*/  UISETP.GE.U32.AND UP0, UPT, UR6, 0x200, UPT ;  /* 0x000002000600788c */ /* 0x000fc8000bf06070 */
[----:B------:R-:W-:-:S09]  /*0080*/  UISETP.GE.U32.AND.EX UP0, UPT, UR7, URZ, UPT, UP0 ;  /* 0x000000ff0700728c */ /* 0x000fd2000bf06100 */
[----:B--2---:R-:W-:Y:S05]  /*0090*/  BRA.U !UP0, `(.L_x_34) ;  /* 0x0000000108287547 */ /* 0x004fea000b800000 */
[----:B------:R-:W0:Y:S01]  /*00a0*/  S2R R0, SR_TID.X ;  /* 0x0000000000007919 */ /* 0x000e220000002100 */
[----:B------:R-:W1:Y:S01]  /*00b0*/  LDCU.64 UR6, c[0x0][0x388] ;  /* 0x00007100ff0677ac */ /* 0x000e620008000a00 */
[----:B------:R-:W2:Y:S01]  /*00c0*/  LDC R5, c[0x0][0x390] ;  /* 0x0000e400ff057b82 */ /* 0x000ea20000000800 */
[----:B0-----:R-:W-:-:S05]  /*00d0*/  IADD3 R0, P0, PT, R0, UR4, RZ ;  /* 0x0000000400007c10 */ /* 0x001fca000ff1e0ff */
[----:B------:R-:W-:Y:S01]  /*00e0*/  IMAD.X R3, RZ, RZ, UR5, P0 ;  /* 0x00000005ff037e24 */ /* 0x000fe200080e06ff */
[----:B-1----:R-:W-:-:S04]  /*00f0*/  LEA R2, P0, R0, UR6, 0x2 ;  /* 0x0000000600027c11 */ /* 0x002fc8000f8010ff */
[----:B------:R-:W-:-:S05]  /*0100*/  LEA.HI.X R3, R0, UR7, R3, 0x2, P0 ;  /* 0x0000000700037c11 */ /* 0x000fca00080f1403 */
[----:B--2---:R-:W-:Y:S04]  /*0110*/  STG.E desc[UR8][R2.64], R5 ;  /* 0x0000000502007986 */ /* 0x004fe8000c101908 */
[----:B------:R-:W-:Y:S01]  /*0120*/  STG.E desc[UR8][R2.64+0x400], R5 ;  /* 0x0004000502007986 */ /* 0x000fe2000c101908 */
[----:B------:R-:W-:Y:S05]  /*0130*/  EXIT ;  /* 0x000000000000794d */ /* 0x000fea0003800000 */
.L_x_34:
[----:B------:R-:W0:Y:S01]  /*0140*/  S2R R0, SR_TID.X ;  /* 0x0000000000007919 */ /* 0x000e220000002100 */
[----:B------:R-:W-:Y:S01]  /*0150*/  IMAD.U32 R2, RZ, RZ, UR7 ;  /* 0x00000007ff027e24 */ /* 0x000fe2000f8e00ff */
[----:B------:R-:W1:Y:S01]  /*0160*/  LDCU.64 UR10, c[0x0][0x388] ;  /* 0x00007100ff0a77ac */ /* 0x000e620008000a00 */
[----:B------:R-:W-:Y:S01]  /*0170*/  IMAD.U32 R4, RZ, RZ, UR7 ;  /* 0x00000007ff047e24 */ /* 0x000fe2000f8e00ff */
[----:B0-----:R-:W-:-:S04]  /*0180*/  ISETP.LT.U32.AND P0, PT, R0, UR6, PT ;  /* 0x0000000600007c0c */ /* 0x001fc8000bf01070 */
[----:B------:R-:W-:Y:S01]  /*0190*/  ISETP.GT.U32.AND.EX P0, PT, R2, RZ, PT, P0 ;  /* 0x000000ff0200720c */ /* 0x000fe20003f04100 */
[C---:B------:R-:W-:Y:S01]  /*01a0*/  VIADD R2, R0.reuse, 0x100 ;  /* 0x0000010000027836 */ /* 0x040fe20000000000 */
[----:B------:R-:W-:-:S04]  /*01b0*/  IADD3 R0, P2, PT, R0, UR4, RZ ;  /* 0x0000000400007c10 */ /* 0x000fc8000ff5e0ff */
[----:B------:R-:W-:Y:S01]  /*01c0*/  ISETP.LT.U32.AND P1, PT, R2, UR6, PT ;  /* 0x0000000602007c0c */ /* 0x000fe2000bf21070 */
[----:B------:R-:W-:Y:S01]  /*01d0*/  IMAD.X R3, RZ, RZ, UR5, P2 ;  /* 0x00000005ff037e24 */ /* 0x000fe200090e06ff */
[----:B-1----:R-:W-:Y:S02]  /*01e0*/  LEA R2, P2, R0, UR10, 0x2 ;  /* 0x0000000a00027c11 */ /* 0x002fe4000f8410ff */
[----:B------:R-:W-:Y:S02]  /*01f0*/  ISETP.GT.U32.AND.EX P1, PT, R4, RZ, PT, P1 ;  /* 0x000000ff0400720c */ /* 0x000fe40003f24110 */
[----:B------:R-:W-:Y:S01]  /*0200*/  LEA.HI.X R3, R0, UR11, R3, 0x2, P2 ;  /* 0x0000000b00037c11 */ /* 0x000fe200090f1403 */
[----:B------:R-:W0:Y:S04]  /*0210*/  @P0 LDC R5, c[0x0][0x390] ;  /* 0x0000e400ff050b82 */ /* 0x000e280000000800 */
[----:B0-----:R0:W-:Y:S06]  /*0220*/  @P0 STG.E desc[UR8][R2.64], R5 ;  /* 0x0000000502000986 */ /* 0x0011ec000c101908 */
[----:B------:R-:W-:Y:S05]  /*0230*/  @!P1 EXIT ;  /* 0x000000000000994d */ /* 0x000fea0003800000 */
[----:B0-----:R-:W0:Y:S02]  /*0240*/  LDC R5, c[0x0][0x390] ;  /* 0x0000e400ff057b82 */ /* 0x001e240000000800 */
[----:B0-----:R-:W-:Y:S01]  /*0250*/  STG.E desc[UR8][R2.64+0x400], R5 ;  /* 0x0004000502007986 */ /* 0x001fe2000c101908 */
[----:B------:R-:W-:Y:S05]  /*0260*/  EXIT ;  /* 0x000000000000794d */ /* 0x000fea0003800000 */
.L_x_35:
        /* <DEDUP_REMOVED lines=9> */
.L_x_41:


//--------------------- .text._ZN3cub18CUB_300001_SM_10006detail11EmptyKernelIvEEvv --------------------------
	.section	.text._ZN3cub18CUB_300001_SM_10006detail11EmptyKernelIvEEvv,"ax",@progbits
	.align	128
        .global         _ZN3cub18CUB_300001_SM_10006detail11EmptyKernelIvEEvv
        .type           _ZN3cub18CUB_300001_SM_10006detail11EmptyKernelIvEEvv,@function
        .size           _ZN3cub18CUB_300001_SM_10006detail11EmptyKernelIvEEvv,(.L_x_42 - _ZN3cub18CUB_300001_SM_10006detail11EmptyKernelIvEEvv)
        .other          _ZN3cub18CUB_300001_SM_10006detail11EmptyKernelIvEEvv,@"STO_CUDA_ENTRY STV_DEFAULT"
_ZN3cub18CUB_300001_SM_10006detail11EmptyKernelIvEEvv:
.text._ZN3cub18CUB_300001_SM_10006detail11EmptyKernelIvEEvv:
[----:B------:R-:W-:Y:S01]  /*0000*/  LDC R1, c[0x0][0x37c] ;  /* 0x0000df00ff017b82 */ /* 0x000fe20000000800 */
[----:B------:R-:W-:Y:S05]  /*0010*/  EXIT ;  /* 0x000000000000794d */ /* 0x000fea0003800000 */
.L_x_36:
        /* <DEDUP_REMOVED lines=14> */
.L_x_42:


//--------------------- .text._Z6kernelfPfS_      --------------------------
	.section	.text._Z6kernelfPfS_,"ax",@progbits
	.align	128
        .global         _Z6kernelfPfS_
        .type           _Z6kernelfPfS_,@function
        .size           _Z6kernelfPfS_,(.L_x_43 - _Z6kernelfPfS_)
        .other          _Z6kernelfPfS_,@"STO_CUDA_ENTRY STV_DEFAULT"
_Z6kernelfPfS_:
.text._Z6kernelfPfS_:
[----:B------:R-:W-:Y:S01]  /*0000*/  LDC R1, c[0x0][0x37c] ;  /* 0x0000df00ff017b82 */ /* 0x000fe20000000800 */
[----:B------:R-:W0:Y:S01]  /*0010*/  S2R R7, SR_TID.X ;  /* 0x0000000000077919 */ /* 0x000e220000002100 */
[----:B------:R-:W0:Y:S01]  /*0020*/  LDCU UR4, c[0x0][0x360] ;  /* 0x00006c00ff0477ac */ /* 0x000e220008000800 */
[----:B------:R-:W0:Y:S02]  /*0030*/  S2R R0, SR_CTAID.X ;  /* 0x0000000000007919 */ /* 0x000e240000002500 */
[----:B0-----:R-:W-:Y:S01]  /*0040*/  IMAD R7, R0, UR4, R7 ;  /* 0x0000000400077c24 */ /* 0x001fe2000f8e0207 */
[----:B------:R-:W0:Y:S04]  /*0050*/  LDCU.64 UR4, c[0x0][0x358] ;  /* 0x00006b00ff0477ac */ /* 0x000e280008000a00 */
[----:B------:R-:W-:-:S13]  /*0060*/  ISETP.NE.AND P0, PT, R7, RZ, PT ;  /* 0x000000ff0700720c */ /* 0x000fda0003f05270 */
[----:B------:R-:W-:Y:S05]  /*0070*/  @P0 BRA `(.L_x_37) ;  /* 0x0000000000140947 */ /* 0x000fea0003800000 */
[----:B------:R-:W0:Y:S02]  /*0080*/  LDC.64 R2, c[0x0][0x388] ;  /* 0x0000e200ff027b82 */ /* 0x000e240000000a00 */
[----:B0-----:R-:W2:Y:S06]  /*0090*/  LDG.E R3, desc[UR4][R2.64] ;  /* 0x0000000402037981 */ /* 0x001eac000c1e1900 */
[----:B------:R-:W2:Y:S02]  /*00a0*/  LDC.64 R4, c[0x0][0x390] ;  /* 0x0000e400ff047b82 */ /* 0x000ea40000000a00 */
[----:B--2---:R-:W-:Y:S01]  /*00b0*/  STG.E desc[UR4][R4.64], R3 ;  /* 0x0000000304007986 */ /* 0x004fe2000c101904 */
[----:B------:R-:W-:Y:S05]  /*00c0*/  EXIT ;  /* 0x000000000000794d */ /* 0x000fea0003800000 */
.L_x_37:
[----:B------:R-:W1:Y:S01]  /*00d0*/  LDC.64 R2, c[0x0][0x388] ;  /* 0x0000e200ff027b82 */ /* 0x000e620000000a00 */
[----:B------:R-:W2:Y:S07]  /*00e0*/  LDCU UR6, c[0x0][0x380] ;  /* 0x00007000ff0677ac */ /* 0x000eae0008000800 */
[----:B------:R-:W3:Y:S01]  /*00f0*/  LDC.64 R4, c[0x0][0x390] ;  /* 0x0000e400ff047b82 */ /* 0x000ee20000000a00 */
[----:B-1----:R-:W-:-:S05]  /*0100*/  IMAD.WIDE R2, R7, 0x4, R2 ;  /* 0x0000000407027825 */ /* 0x002fca00078e0202 */
[----:B0-----:R-:W4:Y:S04]  /*0110*/  LDG.E R0, desc[UR4][R2.64] ;  /* 0x0000000402007981 */ /* 0x001f28000c1e1900 */
[----:B------:R-:W4:Y:S01]  /*0120*/  LDG.E R9, desc[UR4][R2.64+-0x4] ;  /* 0xfffffc0402097981 */ /* 0x000f22000c1e1900 */
[----:B---3--:R-:W-:-:S04]  /*0130*/  IMAD.WIDE R4, R7, 0x4, R4 ;  /* 0x0000000407047825 */ /* 0x008fc800078e0204 */
[----:B----4-:R-:W-:-:S04]  /*0140*/  FADD R9, -R0, R9 ;  /* 0x0000000900097221 */ /* 0x010fc80000000100 */
[----:B--2---:R-:W-:-:S05]  /*0150*/  FFMA R9, R9, UR6, R0 ;  /* 0x0000000609097c23 */ /* 0x004fca0008000000 */
[----:B------:R-:W-:Y:S01]  /*0160*/  STG.E desc[UR4][R4.64], R9 ;  /* 0x0000000904007986 */ /* 0x000fe2000c101904 */
[----:B------:R-:W-:Y:S05]  /*0170*/  EXIT ;  /* 0x000000000000794d */ /* 0x000fea0003800000 */
.L_x_38:
        /* <DEDUP_REMOVED lines=16> */
.L_x_43:


//--------------------- .nv.shared.reserved.0     --------------------------
	.section	.nv.shared.reserved.0,"aw",@nobits
	.weak		__nv_reservedSMEM_offset_0_alias
	.size		__nv_reservedSMEM_offset_0_alias, 0, 64
	.other		__nv_reservedSMEM_offset_0_alias,@"STO_CUDA_RESERVED_SHARED STV_DEFAULT"
__nv_reservedSMEM_offset_0_alias:
	.zero		0
	.zero		64


//--------------------- .nv.global                --------------------------
	.section	.nv.global,"aw",@nobits
.nv.global:
	.type		_ZN34_INTERNAL_2723c283_4_k_cu_6a3597c16thrust24THRUST_300001_SM_1000_NS3seqE,@object
	.size		_ZN34_INTERNAL_2723c283_4_k_cu_6a3597c16thrust24THRUST_300001_SM_1000_NS3seqE,(_ZN34_INTERNAL_2723c283_4_k_cu_6a3597c14cuda3std3__48in_placeE - _ZN34_INTERNAL_2723c283_4_k_cu_6a3597c16thrust24THRUST_300001_SM_1000_NS3seqE)
_ZN34_INTERNAL_2723c283_4_k_cu_6a3597c16thrust24THRUST_300001_SM_1000_NS3seqE:
	.zero		1
	.type		_ZN34_INTERNAL_2723c283_4_k_cu_6a3597c14cuda3std3__48in_placeE,@object
	.size		_ZN34_INTERNAL_2723c283_4_k_cu_6a3597c14cuda3std3__48in_placeE,(_ZN34_INTERNAL_2723c283_4_k_cu_6a3597c14cuda3std6ranges3__45__cpo4sizeE - _ZN34_INTERNAL_2723c283_4_k_cu_6a3597c14cuda3std3__48in_placeE)
_ZN34_INTERNAL_2723c283_4_k_cu_6a3597c14cuda3std3__48in_placeE:
	.zero		1
	.type		_ZN34_INTERNAL_2723c283_4_k_cu_6a3597c14cuda3std6ranges3__45__cpo4sizeE,@object
	.size		_ZN34_INTERNAL_2723c283_4_k_cu_6a3597c14cuda3std6ranges3__45__cpo4sizeE,(_ZN34_INTERNAL_2723c283_4_k_cu_6a3597c16thrust24THRUST_300001_SM_1000_NS12placeholders2_3E - _ZN34_INTERNAL_2723c283_4_k_cu_6a3597c14cuda3std6ranges3__45__cpo4sizeE)
_ZN34_INTERNAL_2723c283_4_k_cu_6a3597c14cuda3std6ranges3__45__cpo4sizeE:
	.zero		1
	.type		_ZN34_INTERNAL_2723c283_4_k_cu_6a3597c16thrust24THRUST_300001_SM_1000_NS12placeholders2_3E,@object
	.size		_ZN34_INTERNAL_2723c283_4_k_cu_6a3597c16thrust24THRUST_300001_SM_1000_NS12placeholders2_3E,(_ZN34_INTERNAL_2723c283_4_k_cu_6a3597c14cuda3std3__45__cpo6cbeginE - _ZN34_INTERNAL_2723c283_4_k_cu_6a3597c16thrust24THRUST_300001_SM_1000_NS12placeholders2_3E)
_ZN34_INTERNAL_2723c283_4_k_cu_6a3597c16thrust24THRUST_300001_SM_1000_NS12placeholders2_3E:
	.zero		1
	.type		_ZN34_INTERNAL_2723c283_4_k_cu_6a3597c14cuda3std3__45__cpo6cbeginE,@object
	.size		_ZN34_INTERNAL_2723c283_4_k_cu_6a3597c14cuda3std3__45__cpo6cbeginE,(_ZN34_INTERNAL_2723c283_4_k_cu_6a3597c14cuda3std6ranges3__45__cpo6cbeginE - _ZN34_INTERNAL_2723c283_4_k_cu_6a3597c14cuda3std3__45__cpo6cbeginE)
_ZN34_INTERNAL_2723c283_4_k_cu_6a3597c14cuda3std3__45__cpo6cbeginE:
	.zero		1
	.type		_ZN34_INTERNAL_2723c283_4_k_cu_6a3597c14cuda3std6ranges3__45__cpo6cbeginE,@object
	.size		_ZN34_INTERNAL_2723c283_4_k_cu_6a3597c14cuda3std6ranges3__45__cpo6cbeginE,(_ZN34_INTERNAL_2723c283_4_k_cu_6a3597c16thrust24THRUST_300001_SM_1000_NS12placeholders2_7E - _ZN34_INTERNAL_2723c283_4_k_cu_6a3597c14cuda3std6ranges3__45__cpo6cbeginE)
_ZN34_INTERNAL_2723c283_4_k_cu_6a3597c14cuda3std6ranges3__45__cpo6cbeginE:
	.zero		1
	.type		_ZN34_INTERNAL_2723c283_4_k_cu_6a3597c16thrust24THRUST_300001_SM_1000_NS12placeholders2_7E,@object
	.size		_ZN34_INTERNAL_2723c283_4_k_cu_6a3597c16thrust24THRUST_300001_SM_1000_NS12placeholders2_7E,(_ZN34_INTERNAL_2723c283_4_k_cu_6a3597c14cuda3std3__45__cpo7crbeginE - _ZN34_INTERNAL_2723c283_4_k_cu_6a3597c16thrust24THRUST_300001_SM_1000_NS12placeholders2_7E)
_ZN34_INTERNAL_2723c283_4_k_cu_6a3597c16thrust24THRUST_300001_SM_1000_NS12placeholders2_7E:
	.zero		1
	.type		_ZN34_INTERNAL_2723c283_4_k_cu_6a3597c14cuda3std3__45__cpo7crbeginE,@object
	.size		_ZN34_INTERNAL_2723c283_4_k_cu_6a3597c14cuda3std3__45__cpo7crbeginE,(_ZN34_INTERNAL_2723c283_4_k_cu_6a3597c14cuda3std6ranges3__45__cpo4nextE - _ZN34_INTERNAL_2723c283_4_k_cu_6a3597c14cuda3std3__45__cpo7crbeginE)
_ZN34_INTERNAL_2723c283_4_k_cu_6a3597c14cuda3std3__45__cpo7crbeginE:
	.zero		1
	.type		_ZN34_INTERNAL_2723c283_4_k_cu_6a3597c14cuda3std6ranges3__45__cpo4nextE,@object
	.size		_ZN34_INTERNAL_2723c283_4_k_cu_6a3597c14cuda3std6ranges3__45__cpo4nextE,(_ZN34_INTERNAL_2723c283_4_k_cu_6a3597c14cuda3std6ranges3__45__cpo4swapE - _ZN34_INTERNAL_2723c283_4_k_cu_6a3597c14cuda3std6ranges3__45__cpo4nextE)
_ZN34_INTERNAL_2723c283_4_k_cu_6a3597c14cuda3std6ranges3__45__cpo4nextE:
	.zero		1
	.type		_ZN34_INTERNAL_2723c283_4_k_cu_6a3597c14cuda3std6ranges3__45__cpo4swapE,@object
	.size		_ZN34_INTERNAL_2723c283_4_k_cu_6a3597c14cuda3std6ranges3__45__cpo4swapE,(_ZN34_INTERNAL_2723c283_4_k_cu_6a3597c16thrust24THRUST_300001_SM_1000_NS8cuda_cub10par_nosyncE - _ZN34_INTERNAL_2723c283_4_k_cu_6a3597c14cuda3std6ranges3__45__cpo4swapE)
_ZN34_INTERNAL_2723c283_4_k_cu_6a3597c14cuda3std6ranges3__45__cpo4swapE:
	.zero		1
	.type		_ZN34_INTERNAL_2723c283_4_k_cu_6a3597c16thrust24THRUST_300001_SM_1000_NS8cuda_cub10par_nosyncE,@object
	.size		_ZN34_INTERNAL_2723c283_4_k_cu_6a3597c16thrust24THRUST_300001_SM_1000_NS8cuda_cub10par_nosyncE,(_ZN34_INTERNAL_2723c283_4_k_cu_6a3597c16thrust24THRUST_300001_SM_1000_NS12placeholders2_9E - _ZN34_INTERNAL_2723c283_4_k_cu_6a3597c16thrust24THRUST_300001_SM_1000_NS8cuda_cub10par_nosyncE)
_ZN34_INTERNAL_2723c283_4_k_cu_6a3597c16thrust24THRUST_300001_SM_1000_NS8cuda_cub10par_nosyncE:
	.zero		1
	.type		_ZN34_INTERNAL_2723c283_4_k_cu_6a3597c16thrust24THRUST_300001_SM_1000_NS12placeholders2_9E,@object
	.size		_ZN34_INTERNAL_2723c283_4_k_cu_6a3597c16thrust24THRUST_300001_SM_1000_NS12placeholders2_9E,(_ZN34_INTERNAL_2723c283_4_k_cu_6a3597c14cuda3std3__436_GLOBAL__N__2723c283_4_k_cu_6a3597c16ignoreE - _ZN34_INTERNAL_2723c283_4_k_cu_6a3597c16thrust24THRUST_300001_SM_1000_NS12placeholders2_9E)
_ZN34_INTERNAL_2723c283_4_k_cu_6a3597c16thrust24THRUST_300001_SM_1000_NS12placeholders2_9E:
	.zero		1
	.type		_ZN34_INTERNAL_2723c283_4_k_cu_6a3597c14cuda3std3__436_GLOBAL__N__2723c283_4_k_cu_6a3597c16ignoreE,@object
	.size		_ZN34_INTERNAL_2723c283_4_k_cu_6a3597c14cuda3std3__436_GLOBAL__N__2723c283_4_k_cu_6a3597c16ignoreE,(_ZN34_INTERNAL_2723c283_4_k_cu_6a3597c14cuda3std6ranges3__45__cpo4dataE - _ZN34_INTERNAL_2723c283_4_k_cu_6a3597c14cuda3std3__436_GLOBAL__N__2723c283_4_k_cu_6a3597c16ignoreE)
_ZN34_INTERNAL_2723c283_4_k_cu_6a3597c14cuda3std3__436_GLOBAL__N__2723c283_4_k_cu_6a3597c16ignoreE:
	.zero		1
	.type		_ZN34_INTERNAL_2723c283_4_k_cu_6a3597c14cuda3std6ranges3__45__cpo4dataE,@object
	.size		_ZN34_INTERNAL_2723c283_4_k_cu_6a3597c14cuda3std6ranges3__45__cpo4dataE,(_ZN34_INTERNAL_2723c283_4_k_cu_6a3597c16thrust24THRUST_300001_SM_1000_NS12placeholders2_1E - _ZN34_INTERNAL_2723c283_4_k_cu_6a3597c14cuda3std6ranges3__45__cpo4dataE)
_ZN34_INTERNAL_2723c283_4_k_cu_6a3597c14cuda3std6ranges3__45__cpo4dataE:
	.zero		1
	.type		_ZN34_INTERNAL_2723c283_4_k_cu_6a3597c16thrust24THRUST_300001_SM_1000_NS12placeholders2_1E,@object
	.size		_ZN34_INTERNAL_2723c283_4_k_cu_6a3597c16thrust24THRUST_300001_SM_1000_NS12placeholders2_1E,(_ZN34_INTERNAL_2723c283_4_k_cu_6a3597c14cuda3std3__45__cpo5beginE - _ZN34_INTERNAL_2723c283_4_k_cu_6a3597c16thrust24THRUST_300001_SM_1000_NS12placeholders2_1E)
_ZN34_INTERNAL_2723c283_4_k_cu_6a3597c16thrust24THRUST_300001_SM_1000_NS12placeholders2_1E:
	.zero		1
	.type		_ZN34_INTERNAL_2723c283_4_k_cu_6a3597c14cuda3std3__45__cpo5beginE,@object
	.size		_ZN34_INTERNAL_2723c283_4_k_cu_6a3597c14cuda3std3__45__cpo5beginE,(_ZN34_INTERNAL_2723c283_4_k_cu_6a3597c14cuda3std6ranges3__45__cpo5beginE - _ZN34_INTERNAL_2723c283_4_k_cu_6a3597c14cuda3std3__45__cpo5beginE)
_ZN34_INTERNAL_2723c283_4_k_cu_6a3597c14cuda3std3__45__cpo5beginE:
	.zero		1
	.type		_ZN34_INTERNAL_2723c283_4_k_cu_6a3597c14cuda3std6ranges3__45__cpo5beginE,@object
	.size		_ZN34_INTERNAL_2723c283_4_k_cu_6a3597c14cuda3std6ranges3__45__cpo5beginE,(_ZN34_INTERNAL_2723c283_4_k_cu_6a3597c16thrust24THRUST_300001_SM_1000_NS12placeholders2_5E - _ZN34_INTERNAL_2723c283_4_k_cu_6a3597c14cuda3std6ranges3__45__cpo5beginE)
_ZN34_INTERNAL_2723c283_4_k_cu_6a3597c14cuda3std6ranges3__45__cpo5beginE:
	.zero		1
	.type		_ZN34_INTERNAL_2723c283_4_k_cu_6a3597c16thrust24THRUST_300001_SM_1000_NS12placeholders2_5E,@object
	.size		_ZN34_INTERNAL_2723c283_4_k_cu_6a3597c16thrust24THRUST_300001_SM_1000_NS12placeholders2_5E,(_ZN34_INTERNAL_2723c283_4_k_cu_6a3597c14cuda3std3__45__cpo6rbeginE - _ZN34_INTERNAL_2723c283_4_k_cu_6a3597c16thrust24THRUST_300001_SM_1000_NS12placeholders2_5E)
_ZN34_INTERNAL_2723c283_4_k_cu_6a3597c16thrust24THRUST_300001_SM_1000_NS12placeholders2_5E:
	.zero		1
	.type		_ZN34_INTERNAL_2723c283_4_k_cu_6a3597c14cuda3std3__45__cpo6rbeginE,@object
	.size		_ZN34_INTERNAL_2723c283_4_k_cu_6a3597c14cuda3std3__45__cpo6rbeginE,(_ZN34_INTERNAL_2723c283_4_k_cu_6a3597c14cuda3std6ranges3__45__cpo7advanceE - _ZN34_INTERNAL_2723c283_4_k_cu_6a3597c14cuda3std3__45__cpo6rbeginE)
_ZN34_INTERNAL_2723c283_4_k_cu_6a3597c14cuda3std3__45__cpo6rbeginE:
	.zero		1
	.type		_ZN34_INTERNAL_2723c283_4_k_cu_6a3597c14cuda3std6ranges3__45__cpo7advanceE,@object
	.size		_ZN34_INTERNAL_2723c283_4_k_cu_6a3597c14cuda3std6ranges3__45__cpo7advanceE,(_ZN34_INTERNAL_2723c283_4_k_cu_6a3597c14cuda3std3__47nulloptE - _ZN34_INTERNAL_2723c283_4_k_cu_6a3597c14cuda3std6ranges3__45__cpo7advanceE)
_ZN34_INTERNAL_2723c283_4_k_cu_6a3597c14cuda3std6ranges3__45__cpo7advanceE:
	.zero		1
	.type		_ZN34_INTERNAL_2723c283_4_k_cu_6a3597c14cuda3std3__47nulloptE,@object
	.size		_ZN34_INTERNAL_2723c283_4_k_cu_6a3597c14cuda3std3__47nulloptE,(_ZN34_INTERNAL_2723c283_4_k_cu_6a3597c14cuda3std6ranges3__45__cpo8distanceE - _ZN34_INTERNAL_2723c283_4_k_cu_6a3597c14cuda3std3__47nulloptE)
_ZN34_INTERNAL_2723c283_4_k_cu_6a3597c14cuda3std3__47nulloptE:
	.zero		1
	.type		_ZN34_INTERNAL_2723c283_4_k_cu_6a3597c14cuda3std6ranges3__45__cpo8distanceE,@object
	.size		_ZN34_INTERNAL_2723c283_4_k_cu_6a3597c14cuda3std6ranges3__45__cpo8distanceE,(_ZN34_INTERNAL_2723c283_4_k_cu_6a3597c16thrust24THRUST_300001_SM_1000_NS12placeholders3_10E - _ZN34_INTERNAL_2723c283_4_k_cu_6a3597c14cuda3std6ranges3__45__cpo8distanceE)
_ZN34_INTERNAL_2723c283_4_k_cu_6a3597c14cuda3std6ranges3__45__cpo8distanceE:
	.zero		1
	.type		_ZN34_INTERNAL_2723c283_4_k_cu_6a3597c16thrust24THRUST_300001_SM_1000_NS12placeholders3_10E,@object
	.size		_ZN34_INTERNAL_2723c283_4_k_cu_6a3597c16thrust24THRUST_300001_SM_1000_NS12placeholders3_10E,(_ZN34_INTERNAL_2723c283_4_k_cu_6a3597c14cuda3std3__419piecewise_constructE - _ZN34_INTERNAL_2723c283_4_k_cu_6a3597c16thrust24THRUST_300001_SM_1000_NS12placeholders3_10E)
_ZN34_INTERNAL_2723c283_4_k_cu_6a3597c16thrust24THRUST_300001_SM_1000_NS12placeholders3_10E:
	.zero		1
	.type		_ZN34_INTERNAL_2723c283_4_k_cu_6a3597c14cuda3std3__419piecewise_constructE,@object
	.size		_ZN34_INTERNAL_2723c283_4_k_cu_6a3597c14cuda3std3__419piecewise_constructE,(_ZN34_INTERNAL_2723c283_4_k_cu_6a3597c14cuda3std6ranges3__45__cpo5cdataE - _ZN34_INTERNAL_2723c283_4_k_cu_6a3597c14cuda3std3__419piecewise_constructE)
_ZN34_INTERNAL_2723c283_4_k_cu_6a3597c14cuda3std3__419piecewise_constructE:
	.zero		1
	.type		_ZN34_INTERNAL_2723c283_4_k_cu_6a3597c14cuda3std6ranges3__45__cpo5cdataE,@object
	.size		_ZN34_INTERNAL_2723c283_4_k_cu_6a3597c14cuda3std6ranges3__45__cpo5cdataE,(_ZN34_INTERNAL_2723c283_4_k_cu_6a3597c16thrust24THRUST_300001_SM_1000_NS12placeholders2_2E - _ZN34_INTERNAL_2723c283_4_k_cu_6a3597c14cuda3std6ranges3__45__cpo5cdataE)
_ZN34_INTERNAL_2723c283_4_k_cu_6a3597c14cuda3std6ranges3__45__cpo5cdataE:
	.zero		1
	.type		_ZN34_INTERNAL_2723c283_4_k_cu_6a3597c16thrust24THRUST_300001_SM_1000_NS12placeholders2_2E,@object
	.size		_ZN34_INTERNAL_2723c283_4_k_cu_6a3597c16thrust24THRUST_300001_SM_1000_NS12placeholders2_2E,(_ZN34_INTERNAL_2723c283_4_k_cu_6a3597c14cuda3std3__45__cpo3endE - _ZN34_INTERNAL_2723c283_4_k_cu_6a3597c16thrust24THRUST_300001_SM_1000_NS12placeholders2_2E)
_ZN34_INTERNAL_2723c283_4_k_cu_6a3597c16thrust24THRUST_300001_SM_1000_NS12placeholders2_2E:
	.zero		1
	.type		_ZN34_INTERNAL_2723c283_4_k_cu_6a3597c14cuda3std3__45__cpo3endE,@object
	.size		_ZN34_INTERNAL_2723c283_4_k_cu_6a3597c14cuda3std3__45__cpo3endE,(_ZN34_INTERNAL_2723c283_4_k_cu_6a3597c14cuda3std6ranges3__45__cpo3endE - _ZN34_INTERNAL_2723c283_4_k_cu_6a3597c14cuda3std3__45__cpo3endE)
_ZN34_INTERNAL_2723c283_4_k_cu_6a3597c14cuda3std3__45__cpo3endE:
	.zero		1
	.type		_ZN34_INTERNAL_2723c283_4_k_cu_6a3597c14cuda3std6ranges3__45__cpo3endE,@object
	.size		_ZN34_INTERNAL_2723c283_4_k_cu_6a3597c14cuda3std6ranges3__45__cpo3endE,(_ZN34_INTERNAL_2723c283_4_k_cu_6a3597c16thrust24THRUST_300001_SM_1000_NS12placeholders2_6E - _ZN34_INTERNAL_2723c283_4_k_cu_6a3597c14cuda3std6ranges3__45__cpo3endE)
_ZN34_INTERNAL_2723c283_4_k_cu_6a3597c14cuda3std6ranges3__45__cpo3endE:
	.zero		1
	.type		_ZN34_INTERNAL_2723c283_4_k_cu_6a3597c16thrust24THRUST_300001_SM_1000_NS12placeholders2_6E,@object
	.size		_ZN34_INTERNAL_2723c283_4_k_cu_6a3597c16thrust24THRUST_300001_SM_1000_NS12placeholders2_6E,(_ZN34_INTERNAL_2723c283_4_k_cu_6a3597c14cuda3std3__45__cpo4rendE - _ZN34_INTERNAL_2723c283_4_k_cu_6a3597c16thrust24THRUST_300001_SM_1000_NS12placeholders2_6E)
_ZN34_INTERNAL_2723c283_4_k_cu_6a3597c16thrust24THRUST_300001_SM_1000_NS12placeholders2_6E:
	.zero		1
	.type		_ZN34_INTERNAL_2723c283_4_k_cu_6a3597c14cuda3std3__45__cpo4rendE,@object
	.size		_ZN34_INTERNAL_2723c283_4_k_cu_6a3597c14cuda3std3__45__cpo4rendE,(_ZN34_INTERNAL_2723c283_4_k_cu_6a3597c14cuda3std6ranges3__45__cpo9iter_swapE - _ZN34_INTERNAL_2723c283_4_k_cu_6a3597c14cuda3std3__45__cpo4rendE)
_ZN34_INTERNAL_2723c283_4_k_cu_6a3597c14cuda3std3__45__cpo4rendE:
	.zero		1
	.type		_ZN34_INTERNAL_2723c283_4_k_cu_6a3597c14cuda3std6ranges3__45__cpo9iter_swapE,@object
	.size		_ZN34_INTERNAL_2723c283_4_k_cu_6a3597c14cuda3std6ranges3__45__cpo9iter_swapE,(_ZN34_INTERNAL_2723c283_4_k_cu_6a3597c14cuda3std3__48unexpectE - _ZN34_INTERNAL_2723c283_4_k_cu_6a3597c14cuda3std6ranges3__45__cpo9iter_swapE)
_ZN34_INTERNAL_2723c283_4_k_cu_6a3597c14cuda3std6ranges3__45__cpo9iter_swapE:
	.zero		1
	.type		_ZN34_INTERNAL_2723c283_4_k_cu_6a3597c14cuda3std3__48unexpectE,@object
	.size		_ZN34_INTERNAL_2723c283_4_k_cu_6a3597c14cuda3std3__48unexpectE,(_ZN34_INTERNAL_2723c283_4_k_cu_6a3597c16thrust24THRUST_300001_SM_1000_NS8cuda_cub3parE - _ZN34_INTERNAL_2723c283_4_k_cu_6a3597c14cuda3std3__48unexpectE)
_ZN34_INTERNAL_2723c283_4_k_cu_6a3597c14cuda3std3__48unexpectE:
	.zero		1
	.type		_ZN34_INTERNAL_2723c283_4_k_cu_6a3597c16thrust24THRUST_300001_SM_1000_NS8cuda_cub3parE,@object
	.size		_ZN34_INTERNAL_2723c283_4_k_cu_6a3597c16thrust24THRUST_300001_SM_1000_NS8cuda_cub3parE,(_ZN34_INTERNAL_2723c283_4_k_cu_6a3597c16thrust24THRUST_300001_SM_1000_NS12placeholders2_4E - _ZN34_INTERNAL_2723c283_4_k_cu_6a3597c16thrust24THRUST_300001_SM_1000_NS8cuda_cub3parE)
_ZN34_INTERNAL_2723c283_4_k_cu_6a3597c16thrust24THRUST_300001_SM_1000_NS8cuda_cub3parE:
	.zero		1
	.type		_ZN34_INTERNAL_2723c283_4_k_cu_6a3597c16thrust24THRUST_300001_SM_1000_NS12placeholders2_4E,@object
	.size		_ZN34_INTERNAL_2723c283_4_k_cu_6a3597c16thrust24THRUST_300001_SM_1000_NS12placeholders2_4E,(_ZN34_INTERNAL_2723c283_4_k_cu_6a3597c14cuda3std3__45__cpo4cendE - _ZN34_INTERNAL_2723c283_4_k_cu_6a3597c16thrust24THRUST_300001_SM_1000_NS12placeholders2_4E)
_ZN34_INTERNAL_2723c283_4_k_cu_6a3597c16thrust24THRUST_300001_SM_1000_NS12placeholders2_4E:
	.zero		1
	.type		_ZN34_INTERNAL_2723c283_4_k_cu_6a3597c14cuda3std3__45__cpo4cendE,@object
	.size		_ZN34_INTERNAL_2723c283_4_k_cu_6a3597c14cuda3std3__45__cpo4cendE,(_ZN34_INTERNAL_2723c283_4_k_cu_6a3597c14cuda3std6ranges3__45__cpo4cendE - _ZN34_INTERNAL_2723c283_4_k_cu_6a3597c14cuda3std3__45__cpo4cendE)
_ZN34_INTERNAL_2723c283_4_k_cu_6a3597c14cuda3std3__45__cpo4cendE:
	.zero		1
	.type		_ZN34_INTERNAL_2723c283_4_k_cu_6a3597c14cuda3std6ranges3__45__cpo4cendE,@object
	.size		_ZN34_INTERNAL_2723c283_4_k_cu_6a3597c14cuda3std6ranges3__45__cpo4cendE,(_ZN34_INTERNAL_2723c283_4_k_cu_6a3597c14cuda3std3__420unreachable_sentinelE - _ZN34_INTERNAL_2723c283_4_k_cu_6a3597c14cuda3std6ranges3__45__cpo4cendE)
_ZN34_INTERNAL_2723c283_4_k_cu_6a3597c14cuda3std6ranges3__45__cpo4cendE:
	.zero		1
	.type		_ZN34_INTERNAL_2723c283_4_k_cu_6a3597c14cuda3std3__420unreachable_sentinelE,@object
	.size		_ZN34_INTERNAL_2723c283_4_k_cu_6a3597c14cuda3std3__420unreachable_sentinelE,(_ZN34_INTERNAL_2723c283_4_k_cu_6a3597c14cuda3std6ranges3__45__cpo5ssizeE - _ZN34_INTERNAL_2723c283_4_k_cu_6a3597c14cuda3std3__420unreachable_sentinelE)
_ZN34_INTERNAL_2723c283_4_k_cu_6a3597c14cuda3std3__420unreachable_sentinelE:
	.zero		1
	.type		_ZN34_INTERNAL_2723c283_4_k_cu_6a3597c14cuda3std6ranges3__45__cpo5ssizeE,@object
	.size		_ZN34_INTERNAL_2723c283_4_k_cu_6a3597c14cuda3std6ranges3__45__cpo5ssizeE,(_ZN34_INTERNAL_2723c283_4_k_cu_6a3597c16thrust24THRUST_300001_SM_1000_NS12placeholders2_8E - _ZN34_INTERNAL_2723c283_4_k_cu_6a3597c14cuda3std6ranges3__45__cpo5ssizeE)
_ZN34_INTERNAL_2723c283_4_k_cu_6a3597c14cuda3std6ranges3__45__cpo5ssizeE:
	.zero		1
	.type		_ZN34_INTERNAL_2723c283_4_k_cu_6a3597c16thrust24THRUST_300001_SM_1000_NS12placeholders2_8E,@object
	.size		_ZN34_INTERNAL_2723c283_4_k_cu_6a3597c16thrust24THRUST_300001_SM_1000_NS12placeholders2_8E,(_ZN34_INTERNAL_2723c283_4_k_cu_6a3597c14cuda3std3__45__cpo5crendE - _ZN34_INTERNAL_2723c283_4_k_cu_6a3597c16thrust24THRUST_300001_SM_1000_NS12placeholders2_8E)
_ZN34_INTERNAL_2723c283_4_k_cu_6a3597c16thrust24THRUST_300001_SM_1000_NS12placeholders2_8E:
	.zero		1
	.type		_ZN34_INTERNAL_2723c283_4_k_cu_6a3597c14cuda3std3__45__cpo5crendE,@object
	.size		_ZN34_INTERNAL_2723c283_4_k_cu_6a3597c14cuda3std3__45__cpo5crendE,(_ZN34_INTERNAL_2723c283_4_k_cu_6a3597c14cuda3std6ranges3__45__cpo4prevE - _ZN34_INTERNAL_2723c283_4_k_cu_6a3597c14cuda3std3__45__cpo5crendE)
_ZN34_INTERNAL_2723c283_4_k_cu_6a3597c14cuda3std3__45__cpo5crendE:
	.zero		1
	.type		_ZN34_INTERNAL_2723c283_4_k_cu_6a3597c14cuda3std6ranges3__45__cpo4prevE,@object
	.size		_ZN34_INTERNAL_2723c283_4_k_cu_6a3597c14cuda3std6ranges3__45__cpo4prevE,(_ZN34_INTERNAL_2723c283_4_k_cu_6a3597c14cuda3std6ranges3__45__cpo9iter_moveE - _ZN34_INTERNAL_2723c283_4_k_cu_6a3597c14cuda3std6ranges3__45__cpo4prevE)
_ZN34_INTERNAL_2723c283_4_k_cu_6a3597c14cuda3std6ranges3__45__cpo4prevE:
	.zero		1
	.type		_ZN34_INTERNAL_2723c283_4_k_cu_6a3597c14cuda3std6ranges3__45__cpo9iter_moveE,@object
	.size		_ZN34_INTERNAL_2723c283_4_k_cu_6a3597c14cuda3std6ranges3__45__cpo9iter_moveE,(_ZN34_INTERNAL_2723c283_4_k_cu_6a3597c16thrust24THRUST_300001_SM_1000_NS6system6detail10sequential3seqE - _ZN34_INTERNAL_2723c283_4_k_cu_6a3597c14cuda3std6ranges3__45__cpo9iter_moveE)
_ZN34_INTERNAL_2723c283_4_k_cu_6a3597c14cuda3std6ranges3__45__cpo9iter_moveE:
	.zero		1
	.type		_ZN34_INTERNAL_2723c283_4_k_cu_6a3597c16thrust24THRUST_300001_SM_1000_NS6system6detail10sequential3seqE,@object
	.size		_ZN34_INTERNAL_2723c283_4_k_cu_6a3597c16thrust24THRUST_300001_SM_1000_NS6system6detail10sequential3seqE,(.L_31 - _ZN34_INTERNAL_2723c283_4_k_cu_6a3597c16thrust24THRUST_300001_SM_1000_NS6system6detail10sequential3seqE)
_ZN34_INTERNAL_2723c283_4_k_cu_6a3597c16thrust24THRUST_300001_SM_1000_NS6system6detail10sequential3seqE:
	.zero		1
.L_31:


//--------------------- .nv.constant0._ZN3cub18CUB_300001_SM_10006detail9transform16transform_kernelINS2_10policy_hubILb1EN4cuda3std3__45tupleIJN6thrust24THRUST_300001_SM_1000_NS6detail15normal_iteratorINSA_10device_ptrIfEEEESF_EEEE10policy1000El7functorSF_JPfSK_EEEvT0_iT1_T2_DpNS2_10kernel_argIT3_EE --------------------------
	.section	.nv.constant0._ZN3cub18CUB_300001_SM_10006detail9transform16transform_kernelINS2_10policy_hubILb1EN4cuda3std3__45tupleIJN6thrust24THRUST_300001_SM_1000_NS6detail15normal_iteratorINSA_10device_ptrIfEEEESF_EEEE10policy1000El7functorSF_JPfSK_EEEvT0_iT1_T2_DpNS2_10kernel_argIT3_EE,"a",@progbits
	.sectionflags	@""
	.align	4
.nv.constant0._ZN3cub18CUB_300001_SM_10006detail9transform16transform_kernelINS2_10policy_hubILb1EN4cuda3std3__45tupleIJN6thrust24THRUST_300001_SM_1000_NS6detail15normal_iteratorINSA_10device_ptrIfEEEESF_EEEE10policy1000El7functorSF_JPfSK_EEEvT0_iT1_T2_DpNS2_10kernel_argIT3_EE:
	.zero		952


//--------------------- .nv.constant0._ZN3cub18CUB_300001_SM_10006detail9transform16transform_kernelINS2_10policy_hubILb1EN4cuda3std3__45tupleIJN6thrust24THRUST_300001_SM_1000_NS6detail15normal_iteratorINSA_10device_ptrIfEEEESF_EEEE10policy1000Ei7functorSF_JPfSK_EEEvT0_iT1_T2_DpNS2_10kernel_argIT3_EE --------------------------
	.section	.nv.constant0._ZN3cub18CUB_300001_SM_10006detail9transform16transform_kernelINS2_10policy_hubILb1EN4cuda3std3__45tupleIJN6thrust24THRUST_300001_SM_1000_NS6detail15normal_iteratorINSA_10device_ptrIfEEEESF_EEEE10policy1000Ei7functorSF_JPfSK_EEEvT0_iT1_T2_DpNS2_10kernel_argIT3_EE,"a",@progbits
	.sectionflags	@""
	.align	4
.nv.constant0._ZN3cub18CUB_300001_SM_10006detail9transform16transform_kernelINS2_10policy_hubILb1EN4cuda3std3__45tupleIJN6thrust24THRUST_300001_SM_1000_NS6detail15normal_iteratorINSA_10device_ptrIfEEEESF_EEEE10policy1000Ei7functorSF_JPfSK_EEEvT0_iT1_T2_DpNS2_10kernel_argIT3_EE:
	.zero		952


//--------------------- .nv.constant0._ZN3cub18CUB_300001_SM_10006detail8for_each13static_kernelINS2_12policy_hub_t12policy_500_tEmN6thrust24THRUST_300001_SM_1000_NS8cuda_cub20__uninitialized_fill7functorINS7_10device_ptrIfEEfEEEEvT0_T1_ --------------------------
	.section	.nv.constant0._ZN3cub18CUB_300001_SM_10006detail8for_each13static_kernelINS2_12policy_hub_t12policy_500_tEmN6thrust24THRUST_300001_SM_1000_NS8cuda_cub20__uninitialized_fill7functorINS7_10device_ptrIfEEfEEEEvT0_T1_,"a",@progbits
	.sectionflags	@""
	.align	4
.nv.constant0._ZN3cub18CUB_300001_SM_10006detail8for_each13static_kernelINS2_12policy_hub_t12policy_500_tEmN6thrust24THRUST_300001_SM_1000_NS8cuda_cub20__uninitialized_fill7functorINS7_10device_ptrIfEEfEEEEvT0_T1_:
	.zero		920


//--------------------- .nv.constant0._ZN3cub18CUB_300001_SM_10006detail11EmptyKernelIvEEvv --------------------------
	.section	.nv.constant0._ZN3cub18CUB_300001_SM_10006detail11EmptyKernelIvEEvv,"a",@progbits
	.sectionflags	@""
	.align	4
.nv.constant0._ZN3cub18CUB_300001_SM_10006detail11EmptyKernelIvEEvv:
	.zero		896


//--------------------- .nv.constant0._Z6kernelfPfS_ --------------------------
	.section	.nv.constant0._Z6kernelfPfS_,"a",@progbits
	.sectionflags	@""
	.align	4
.nv.constant0._Z6kernelfPfS_:
	.zero		920


//--------------------- SYMBOLS --------------------------

	.type		.nv.reservedSmem.offset0,@object
	.size		.nv.reservedSmem.offset0,0x4
